def gluon_mma(
    a_ptr,
    b_ptr,
    c_ptr,
    M: gl.constexpr,
    N: gl.constexpr,
    K: gl.constexpr,
    BLK_A: gl.constexpr,
    BLK_B: gl.constexpr,
    SHARED_A: gl.constexpr,
    SHARED_B: gl.constexpr,
    ACC_LAYOUT: gl.constexpr,
    TMEM_LAYOUT: gl.constexpr,
    USE_TCGEN05: gl.constexpr,
    IS_ASYNC: gl.constexpr,
):
    offs_m = gl.arange(0, M, layout=gl.SliceLayout(1, BLK_A))
    offs_ka = gl.arange(0, K, layout=gl.SliceLayout(0, BLK_A))
    offs_kb = gl.arange(0, K, layout=gl.SliceLayout(1, BLK_B))
    offs_n = gl.arange(0, N, layout=gl.SliceLayout(0, BLK_B))
    a = gl.load(a_ptr + offs_m[:, None] * K + offs_ka[None, :])
    b = gl.load(b_ptr + offs_kb[:, None] * N + offs_n[None, :])
    a_smem = gl.allocate_shared_memory(a.dtype, [M, K], SHARED_A, a)
    b_smem = gl.allocate_shared_memory(b.dtype, [K, N], SHARED_B, b)

    if USE_TCGEN05:
        fence_async_shared()
        bar = gl.allocate_shared_memory(gl.int64, [1], mbarrier.MBarrierLayout())
        mbarrier.init(bar, count=1)
        acc_tmem = allocate_tensor_memory(gl.float32, [M, N], TMEM_LAYOUT)
        tcgen05_mma(a_smem, b_smem, acc_tmem, use_acc=False)
        tcgen05_commit(bar)
        mbarrier.wait(bar, phase=0)
        mbarrier.invalidate(bar)
        acc = acc_tmem.load(ACC_LAYOUT)
    else:
        acc = gl.zeros([M, N], dtype=gl.float32, layout=ACC_LAYOUT)
        acc = hopper.warpgroup_mma(a_smem, b_smem, acc, is_async=IS_ASYNC)
        if IS_ASYNC:
            acc = hopper.warpgroup_mma_wait(num_outstanding=0, deps=[acc])

    out_layout: gl.constexpr = gl.BlockedLayout(
        [1, 1], [1, 32], [gl.num_warps(), 1], [1, 0]
    )
    acc = gl.convert_layout(acc, out_layout)
    offs_cm = gl.arange(0, M, layout=gl.SliceLayout(1, out_layout))
    offs_cn = gl.arange(0, N, layout=gl.SliceLayout(0, out_layout))
    gl.store(c_ptr + offs_cm[:, None] * N + offs_cn[None, :], acc)

# config = {"BLOCK_K": 64, "BLOCK_M": 64, "BLOCK_N": 128, "arch": "sm_90", "dtype": "fp16", "is_async": 1, "num_warps": 4}
# arch = sm_90


// ===== COMPILED SASS (sm_90a) =====

	.target	sm_90a

	.elftype	@"ET_EXEC"


//--------------------- .note.nv.tkinfo           --------------------------
	.section	.note.nv.tkinfo,"",@"SHT_NOTE"
	.sectionflags	@"SHF_NOTE_NV_TKINFO"
	.tkinfo
        /*0018*/ 	.word	0x00000002
        /*0030*/ 	.string	""
        /*0030*/ 	.string	"ptxas"
        /*0030*/ 	.string	"Cuda compilation tools, release 13.0, V13.0.88"
        /*0030*/ 	.string	"Build cuda_13.0.r13.0/compiler.36424714_0"
        /*0030*/ 	.string	"-v  -suppress-debug-info  -lineinfo  -arch sm_90a "



//--------------------- .note.nv.cuinfo           --------------------------
	.section	.note.nv.cuinfo,"",@"SHT_NOTE"
	.sectionflags	@"SHF_NOTE_NV_CUINFO"
        /*0018*/ 	.short	0x0002
        /*001a*/ 	.short	0x005a
        /*001c*/ 	.short	0x0082
	.zero		2


//--------------------- .nv.info                  --------------------------
	.section	.nv.info,"",@"SHT_CUDA_INFO"
	.align	4


	//----- nvinfo : EIATTR_REGCOUNT
	.align		4
        /*0000*/ 	.byte	0x04, 0x2f
        /*0002*/ 	.short	(.L_1 - .L_0)
	.align		4
.L_0:
        /*0004*/ 	.word	index@(gluon_mma)
        /*0008*/ 	.word	0x0000007f


	//----- nvinfo : EIATTR_FRAME_SIZE
	.align		4
.L_1:
        /*000c*/ 	.byte	0x04, 0x11
        /*000e*/ 	.short	(.L_3 - .L_2)
	.align		4
.L_2:
        /*0010*/ 	.word	index@(gluon_mma)
        /*0014*/ 	.word	0x00000000


	//----- nvinfo : EIATTR_MIN_STACK_SIZE
	.align		4
.L_3:
        /*0018*/ 	.byte	0x04, 0x12
        /*001a*/ 	.short	(.L_5 - .L_4)
	.align		4
.L_4:
        /*001c*/ 	.word	index@(gluon_mma)
        /*0020*/ 	.word	0x00000000
.L_5:


//--------------------- .nv.compat                --------------------------
	.section	.nv.compat,"",@"SHT_CUDA_COMPAT_INFO"
	.align	4
        /*0000*/ 	.byte	0x02, 0x09, 0x01, 0x00, 0x02, 0x02, 0x04, 0x00, 0x02, 0x05, 0x05, 0x00, 0x03, 0x07, 0x01, 0x01
        /*0010*/ 	.byte	0x02, 0x03, 0x00, 0x00, 0x02, 0x06, 0x01, 0x00, 0x04, 0x0b, 0x08, 0x00, 0x00, 0x00, 0x00, 0x00
        /*0020*/ 	.byte	0x00, 0x00, 0x00, 0x00


//--------------------- .nv.info.gluon_mma        --------------------------
	.section	.nv.info.gluon_mma,"",@"SHT_CUDA_INFO"
	.sectionflags	@""
	.align	4


	//----- nvinfo : EIATTR_CUDA_API_VERSION
	.align		4
        /*0000*/ 	.byte	0x04, 0x37
        /*0002*/ 	.short	(.L_7 - .L_6)
.L_6:
        /*0004*/ 	.word	0x00000082


	//----- nvinfo : EIATTR_KPARAM_INFO
	.align		4
.L_7:
        /*0008*/ 	.byte	0x04, 0x17
        /*000a*/ 	.short	(.L_9 - .L_8)
.L_8:
        /*000c*/ 	.word	0x00000000
        /*0010*/ 	.short	0x0004
        /*0012*/ 	.short	0x0020
        /*0014*/ 	.byte	0x00, 0xf4, 0x21, 0x00


	//----- nvinfo : EIATTR_KPARAM_INFO
	.align		4
.L_9:
        /*0018*/ 	.byte	0x04, 0x17
        /*001a*/ 	.short	(.L_11 - .L_10)
.L_10:
        /*001c*/ 	.word	0x00000000
        /*0020*/ 	.short	0x0003
        /*0022*/ 	.short	0x0018
        /*0024*/ 	.byte	0x00, 0xf4, 0x21, 0x00


	//----- nvinfo : EIATTR_KPARAM_INFO
	.align		4
.L_11:
        /*0028*/ 	.byte	0x04, 0x17
        /*002a*/ 	.short	(.L_13 - .L_12)
.L_12:
        /*002c*/ 	.word	0x00000000
        /*0030*/ 	.short	0x0002
        /*0032*/ 	.short	0x0010
        /*0034*/ 	.byte	0x00, 0xf4, 0x21, 0x00


	//----- nvinfo : EIATTR_KPARAM_INFO
	.align		4
.L_13:
        /*0038*/ 	.byte	0x04, 0x17
        /*003a*/ 	.short	(.L_15 - .L_14)
.L_14:
        /*003c*/ 	.word	0x00000000
        /*0040*/ 	.short	0x0001
        /*0042*/ 	.short	0x0008
        /*0044*/ 	.byte	0x00, 0xf4, 0x21, 0x00


	//----- nvinfo : EIATTR_KPARAM_INFO
	.align		4
.L_15:
        /*0048*/ 	.byte	0x04, 0x17
        /*004a*/ 	.short	(.L_17 - .L_16)
.L_16:
        /*004c*/ 	.word	0x00000000
        /*0050*/ 	.short	0x0000
        /*0052*/ 	.short	0x0000
        /*0054*/ 	.byte	0x00, 0xf4, 0x21, 0x00


	//----- nvinfo : EIATTR_SPARSE_MMA_MASK
	.align		4
.L_17:
        /*0058*/ 	.byte	0x03, 0x50
        /*005a*/ 	.short	0x0000


	//----- nvinfo : EIATTR_MAXREG_COUNT
	.align		4
        /*005c*/ 	.byte	0x03, 0x1b
        /*005e*/ 	.short	0x00ff


	//----- nvinfo : EIATTR_NUM_BARRIERS
	.align		4
        /*0060*/ 	.byte	0x02, 0x4c
        /*0062*/ 	.byte	0x01
	.zero		1


	//----- nvinfo : EIATTR_MERCURY_ISA_VERSION
	.align		4
        /*0064*/ 	.byte	0x03, 0x5f
        /*0066*/ 	.short	0x0101


	//----- nvinfo : EIATTR_EXIT_INSTR_OFFSETS
	.align		4
        /*0068*/ 	.byte	0x04, 0x1c
        /*006a*/ 	.short	(.L_19 - .L_18)


	//   ....[0]....
.L_18:
        /*006c*/ 	.word	0x00002790


	//----- nvinfo : EIATTR_REQNTID
	.align		4
.L_19:
        /*0070*/ 	.byte	0x04, 0x10
        /*0072*/ 	.short	(.L_21 - .L_20)
.L_20:
        /*0074*/ 	.word	0x00000080
        /*0078*/ 	.word	0x00000001
        /*007c*/ 	.word	0x00000001


	//----- nvinfo : EIATTR_CBANK_PARAM_SIZE
	.align		4
.L_21:
        /*0080*/ 	.byte	0x03, 0x19
        /*0082*/ 	.short	0x0028


	//----- nvinfo : EIATTR_PARAM_CBANK
	.align		4
        /*0084*/ 	.byte	0x04, 0x0a
        /*0086*/ 	.short	(.L_23 - .L_22)
	.align		4
.L_22:
        /*0088*/ 	.word	index@(.nv.constant0.gluon_mma)
        /*008c*/ 	.short	0x0210
        /*008e*/ 	.short	0x0028


	//----- nvinfo : EIATTR_SW_WAR
	.align		4
.L_23:
        /*0090*/ 	.byte	0x04, 0x36
        /*0092*/ 	.short	(.L_25 - .L_24)
.L_24:
        /*0094*/ 	.word	0x00000008
.L_25:


//--------------------- .nv.callgraph             --------------------------
	.section	.nv.callgraph,"",@"SHT_CUDA_CALLGRAPH"
	.align	4
	.sectionentsize	8
	.align		4
        /*0000*/ 	.word	0x00000000
	.align		4
        /*0004*/ 	.word	0xffffffff
	.align		4
        /*0008*/ 	.word	0x00000000
	.align		4
        /*000c*/ 	.word	0xfffffffe
	.align		4
        /*0010*/ 	.word	0x00000000
	.align		4
        /*0014*/ 	.word	0xfffffffd
	.align		4
        /*0018*/ 	.word	0x00000000
	.align		4
        /*001c*/ 	.word	0xfffffffc


//--------------------- .text.gluon_mma           --------------------------
	.section	.text.gluon_mma,"ax",@progbits
	.align	128
        .global         gluon_mma
        .type           gluon_mma,@function
        .size           gluon_mma,(.L_x_1 - gluon_mma)
        .other          gluon_mma,@"STO_CUDA_ENTRY STV_DEFAULT"
gluon_mma:
.text.gluon_mma:
[----:B------:R-:W-:Y:S01]  /*0000*/  LDC R1, c[0x0][0x28] ;  /* 0x00000a00ff017b82 */ /* 0x000fe20000000800 */
[----:B------:R-:W0:Y:S07]  /*0010*/  S2R R3, SR_TID.X ;  /* 0x0000000000037919 */ /* 0x000e2e0000002100 */
[----:B------:R-:W1:Y:S01]  /*0020*/  LDC.64 R6, c[0x0][0x210] ;  /* 0x00008400ff067b82 */ /* 0x000e620000000a00 */
[----:B------:R-:W-:Y:S01]  /*0030*/  ULDC.64 UR16, c[0x0][0x208] ;  /* 0x0000820000107ab9 */ /* 0x000fe20000000a00 */
[----:B0-----:R-:W-:-:S02]  /*0040*/  SHF.R.U32.HI R89, RZ, 0x5, R3 ;  /* 0x00000005ff597819 */ /* 0x001fc40000011603 */
[----:B------:R-:W-:Y:S02]  /*0050*/  LOP3.LUT R94, R3, 0x60, RZ, 0xc0, !PT ;  /* 0x00000060035e7812 */ /* 0x000fe400078ec0ff */
[----:B------:R-:W-:Y:S02]  /*0060*/  SGXT.U32 R89, R89, 0x2 ;  /* 0x000000025959781a */ /* 0x000fe40000000000 */
[CC--:B-1----:R-:W-:Y:S01]  /*0070*/  LEA R4, P0, R94.reuse, R6.reuse, 0x2 ;  /* 0x000000065e047211 */ /* 0x0c2fe200078010ff */
[----:B------:R-:W-:Y:S01]  /*0080*/  IMAD.SHL.U32 R0, R94, 0x2, RZ ;  /* 0x000000025e007824 */ /* 0x000fe200078e00ff */
[----:B------:R-:W-:Y:S02]  /*0090*/  LOP3.LUT R43, R89, 0x4, RZ, 0xfc, !PT ;  /* 0x00000004592b7812 */ /* 0x000fe400078efcff */
[----:B------:R-:W-:Y:S02]  /*00a0*/  LOP3.LUT R3, R3, 0x1f, RZ, 0xc0, !PT ;  /* 0x0000001f03037812 */ /* 0x000fe400078ec0ff */
[----:B------:R-:W-:Y:S01]  /*00b0*/  LEA.HI.X R5, R0, R7, RZ, 0x1, P0 ;  /* 0x0000000700057211 */ /* 0x000fe200000f0cff */
[C---:B------:R-:W-:Y:S01]  /*00c0*/  IMAD.SHL.U32 R2, R43.reuse, 0x40, RZ ;  /* 0x000000402b027824 */ /* 0x040fe200078e00ff */
[----:B------:R-:W-:-:S02]  /*00d0*/  LEA R8, P0, R43, R6, 0x7 ;  /* 0x000000062b087211 */ /* 0x000fc400078038ff */
[----:B------:R-:W-:Y:S01]  /*00e0*/  LOP3.LUT R41, R89, 0x8, RZ, 0xfc, !PT ;  /* 0x0000000859297812 */ /* 0x000fe200078efcff */
[----:B------:R-:W-:Y:S01]  /*00f0*/  IMAD.WIDE.U32 R4, R3, 0x2, R4 ;  /* 0x0000000203047825 */ /* 0x000fe200078e0004 */
[C---:B------:R-:W-:Y:S02]  /*0100*/  LOP3.LUT R37, R89.reuse, 0xc, RZ, 0xfc, !PT ;  /* 0x0000000c59257812 */ /* 0x040fe400078efcff */
[----:B------:R-:W-:Y:S02]  /*0110*/  LOP3.LUT R31, R89, 0x10, RZ, 0xfc, !PT ;  /* 0x00000010591f7812 */ /* 0x000fe400078efcff */
[----:B------:R-:W-:Y:S01]  /*0120*/  LEA.HI.X R9, R2, R7, RZ, 0x1, P0 ;  /* 0x0000000702097211 */ /* 0x000fe200000f0cff */
[C---:B------:R-:W-:Y:S01]  /*0130*/  IMAD.SHL.U32 R2, R41.reuse, 0x40, RZ ;  /* 0x0000004029027824 */ /* 0x040fe200078e00ff */
[-C--:B------:R-:W-:Y:S01]  /*0140*/  LEA R12, P0, R41, R6.reuse, 0x7 ;  /* 0x00000006290c7211 */ /* 0x080fe200078038ff */
[C---:B------:R-:W-:Y:S01]  /*0150*/  IMAD.SHL.U32 R16, R37.reuse, 0x40, RZ ;  /* 0x0000004025107824 */ /* 0x040fe200078e00ff */
[-C--:B------:R-:W-:Y:S01]  /*0160*/  LEA R14, P1, R37, R6.reuse, 0x7 ;  /* 0x00000006250e7211 */ /* 0x080fe200078238ff */
[----:B------:R-:W2:Y:S01]  /*0170*/  LDG.E.U16 R0, desc[UR16][R4.64] ;  /* 0x0000001004007981 */ /* 0x000ea2000c1e1500 */
[----:B------:R-:W-:Y:S01]  /*0180*/  IMAD.WIDE.U32 R8, R3, 0x2, R8 ;  /* 0x0000000203087825 */ /* 0x000fe200078e0008 */
[----:B------:R-:W-:-:S02]  /*0190*/  LEA R18, P2, R31, R6, 0x7 ;  /* 0x000000061f127211 */ /* 0x000fc400078438ff */
[----:B------:R0:W3:Y:S01]  /*01a0*/  LDG.E.U16 R10, desc[UR16][R4.64+0x40] ;  /* 0x00004010040a7981 */ /* 0x0000e2000c1e1500 */
[-C--:B------:R-:W-:Y:S02]  /*01b0*/  LEA.HI.X R13, R2, R7.reuse, RZ, 0x1, P0 ;  /* 0x00000007020d7211 */ /* 0x080fe400000f0cff */
[----:B------:R-:W-:Y:S01]  /*01c0*/  LOP3.LUT R17, R89, 0x14, RZ, 0xfc, !PT ;  /* 0x0000001459117812 */ /* 0x000fe200078efcff */
[----:B------:R-:W4:Y:S01]  /*01d0*/  LDG.E.U16 R2, desc[UR16][R8.64] ;  /* 0x0000001008027981 */ /* 0x000f22000c1e1500 */
[----:B------:R-:W-:-:S03]  /*01e0*/  LEA.HI.X R15, R16, R7, RZ, 0x1, P1 ;  /* 0x00000007100f7211 */ /* 0x000fc600008f0cff */
[----:B------:R1:W5:Y:S01]  /*01f0*/  LDG.E.U16 R40, desc[UR16][R8.64+0x40] ;  /* 0x0000401008287981 */ /* 0x000362000c1e1500 */
[----:B0-----:R-:W-:Y:S02]  /*0200*/  IMAD.SHL.U32 R4, R31, 0x40, RZ ;  /* 0x000000401f047824 */ /* 0x001fe400078e00ff */
[----:B------:R-:W-:-:S03]  /*0210*/  IMAD.SHL.U32 R16, R17, 0x40, RZ ;  /* 0x0000004011107824 */ /* 0x000fc600078e00ff */
[-C--:B------:R-:W-:Y:S01]  /*0220*/  LEA.HI.X R19, R4, R7.reuse, RZ, 0x1, P2 ;  /* 0x0000000704137211 */ /* 0x080fe200010f0cff */
[----:B------:R-:W-:Y:S01]  /*0230*/  IMAD.WIDE.U32 R4, R3, 0x2, R12 ;  /* 0x0000000203047825 */ /* 0x000fe200078e000c */
[----:B------:R-:W-:Y:S02]  /*0240*/  LOP3.LUT R13, R89, 0x1c, RZ, 0xfc, !PT ;  /* 0x0000001c590d7812 */ /* 0x000fe400078efcff */
[----:B-1----:R-:W-:Y:S01]  /*0250*/  LEA R8, P0, R17, R6, 0x7 ;  /* 0x0000000611087211 */ /* 0x002fe200078038ff */
[----:B------:R-:W-:Y:S01]  /*0260*/  IMAD.WIDE.U32 R14, R3, 0x2, R14 ;  /* 0x00000002030e7825 */ /* 0x000fe200078e000e */
[----:B------:R-:W-:Y:S01]  /*0270*/  LOP3.LUT R29, R89, 0x18, RZ, 0xfc, !PT ;  /* 0x00000018591d7812 */ /* 0x000fe200078efcff */
[----:B------:R-:W3:Y:S01]  /*0280*/  LDG.E.U16 R12, desc[UR16][R4.64] ;  /* 0x00000010040c7981 */ /* 0x000ee2000c1e1500 */
[----:B------:R-:W-:Y:S01]  /*0290*/  LEA.HI.X R9, R16, R7, RZ, 0x1, P0 ;  /* 0x0000000710097211 */ /* 0x000fe200000f0cff */
[----:B------:R-:W-:Y:S02]  /*02a0*/  IMAD.SHL.U32 R16, R13, 0x40, RZ ;  /* 0x000000400d107824 */ /* 0x000fe400078e00ff */
[----:B------:R-:W3:Y:S01]  /*02b0*/  LDG.E.U16 R44, desc[UR16][R14.64] ;  /* 0x000000100e2c7981 */ /* 0x000ee2000c1e1500 */
[----:B------:R-:W-:-:S03]  /*02c0*/  IMAD.WIDE.U32 R18, R3, 0x2, R18 ;  /* 0x0000000203127825 */ /* 0x000fc600078e0012 */
[----:B------:R0:W3:Y:S01]  /*02d0*/  LDG.E.U16 R50, desc[UR16][R14.64+0x40] ;  /* 0x000040100e327981 */ /* 0x0000e2000c1e1500 */
[----:B------:R-:W-:-:S03]  /*02e0*/  LEA R20, P1, R29, R6, 0x7 ;  /* 0x000000061d147211 */ /* 0x000fc600078238ff */
[----:B------:R1:W3:Y:S01]  /*02f0*/  LDG.E.U16 R42, desc[UR16][R4.64+0x40] ;  /* 0x00004010042a7981 */ /* 0x0002e2000c1e1500 */
[----:B------:R-:W-:-:S03]  /*0300*/  LOP3.LUT R11, R89, 0x20, RZ, 0xfc, !PT ;  /* 0x00000020590b7812 */ /* 0x000fc600078efcff */
[----:B------:R-:W3:Y:S01]  /*0310*/  LDG.E.U16 R46, desc[UR16][R18.64] ;  /* 0x00000010122e7981 */ /* 0x000ee2000c1e1500 */
[----:B0-----:R-:W-:-:S03]  /*0320*/  LEA R14, P0, R13, R6, 0x7 ;  /* 0x000000060d0e7211 */ /* 0x001fc600078038ff */
[----:B------:R0:W3:Y:S01]  /*0330*/  LDG.E.U16 R56, desc[UR16][R18.64+0x40] ;  /* 0x0000401012387981 */ /* 0x0000e2000c1e1500 */
[----:B------:R-:W-:Y:S01]  /*0340*/  LEA.HI.X R15, R16, R7, RZ, 0x1, P0 ;  /* 0x00000007100f7211 */ /* 0x000fe200000f0cff */
[----:B-1----:R-:W-:Y:S02]  /*0350*/  IMAD.SHL.U32 R4, R29, 0x40, RZ ;  /* 0x000000401d047824 */ /* 0x002fe400078e00ff */
[----:B------:R-:W-:-:S03]  /*0360*/  IMAD.WIDE.U32 R14, R3, 0x2, R14 ;  /* 0x00000002030e7825 */ /* 0x000fc600078e000e */
[----:B------:R-:W-:Y:S02]  /*0370*/  LEA.HI.X R21, R4, R7, RZ, 0x1, P1 ;  /* 0x0000000704157211 */ /* 0x000fe400008f0cff */
[C---:B0-----:R-:W-:Y:S01]  /*0380*/  LEA R18, P1, R11.reuse, R6, 0x7 ;  /* 0x000000060b127211 */ /* 0x041fe200078238ff */
[----:B------:R-:W-:Y:S01]  /*0390*/  IMAD.SHL.U32 R22, R11, 0x40, RZ ;  /* 0x000000400b167824 */ /* 0x000fe200078e00ff */
[----:B------:R-:W3:Y:S01]  /*03a0*/  LDG.E.U16 R70, desc[UR16][R14.64] ;  /* 0x000000100e467981 */ /* 0x000ee2000c1e1500 */
[----:B------:R-:W-:-:S03]  /*03b0*/  IMAD.WIDE.U32 R4, R3, 0x2, R8 ;  /* 0x0000000203047825 */ /* 0x000fc600078e0008 */
[----:B------:R-:W3:Y:S01]  /*03c0*/  LDG.E.U16 R66, desc[UR16][R14.64+0x40] ;  /* 0x000040100e427981 */ /* 0x000ee2000c1e1500 */
[C---:B------:R-:W-:Y:S01]  /*03d0*/  IMAD.WIDE.U32 R8, R3.reuse, 0x2, R20 ;  /* 0x0000000203087825 */ /* 0x040fe200078e0014 */
[----:B------:R-:W-:Y:S02]  /*03e0*/  LEA.HI.X R19, R22, R7, RZ, 0x1, P1 ;  /* 0x0000000716137211 */ /* 0x000fe400008f0cff */
[----:B------:R-:W3:Y:S04]  /*03f0*/  LDG.E.U16 R58, desc[UR16][R4.64] ;  /* 0x00000010043a7981 */ /* 0x000ee8000c1e1500 */
[----:B------:R0:W3:Y:S01]  /*0400*/  LDG.E.U16 R60, desc[UR16][R4.64+0x40] ;  /* 0x00004010043c7981 */ /* 0x0000e2000c1e1500 */
[----:B------:R-:W-:-:S03]  /*0410*/  IMAD.WIDE.U32 R20, R3, 0x2, R18 ;  /* 0x0000000203147825 */ /* 0x000fc600078e0012 */
[----:B------:R-:W3:Y:S04]  /*0420*/  LDG.E.U16 R62, desc[UR16][R8.64] ;  /* 0x00000010083e7981 */ /* 0x000ee8000c1e1500 */
[----:B------:R-:W3:Y:S04]  /*0430*/  LDG.E.U16 R64, desc[UR16][R8.64+0x40] ;  /* 0x0000401008407981 */ /* 0x000ee8000c1e1500 */
[----:B------:R-:W3:Y:S04]  /*0440*/  LDG.E.U16 R68, desc[UR16][R20.64] ;  /* 0x0000001014447981 */ /* 0x000ee8000c1e1500 */
[----:B------:R1:W3:Y:S01]  /*0450*/  LDG.E.U16 R72, desc[UR16][R20.64+0x40] ;  /* 0x0000401014487981 */ /* 0x0002e2000c1e1500 */
[----:B------:R-:W-:-:S04]  /*0460*/  LOP3.LUT R23, R89, 0x24, RZ, 0xfc, !PT ;  /* 0x0000002459177812 */ /* 0x000fc800078efcff */
[C---:B0-----:R-:W-:Y:S01]  /*0470*/  LEA R4, P0, R23.reuse, R6, 0x7 ;  /* 0x0000000617047211 */ /* 0x041fe200078038ff */
[----:B------:R-:W-:Y:S01]  /*0480*/  IMAD.SHL.U32 R16, R23, 0x40, RZ ;  /* 0x0000004017107824 */ /* 0x000fe200078e00ff */
[----:B------:R-:W-:-:S04]  /*0490*/  LOP3.LUT R27, R89, 0x2c, RZ, 0xfc, !PT ;  /* 0x0000002c591b7812 */ /* 0x000fc800078efcff */
[----:B------:R-:W-:Y:S01]  /*04a0*/  LEA.HI.X R5, R16, R7, RZ, 0x1, P0 ;  /* 0x0000000710057211 */ /* 0x000fe200000f0cff */
[C---:B------:R-:W-:Y:S01]  /*04b0*/  IMAD.SHL.U32 R18, R27.reuse, 0x40, RZ ;  /* 0x000000401b127824 */ /* 0x040fe200078e00ff */
[----:B------:R-:W0:Y:S01]  /*04c0*/  S2UR UR8, SR_CgaCtaId ;  /* 0x00000000000879c3 */ /* 0x000e220000008800 */
[----:B------:R-:W-:Y:S01]  /*04d0*/  LEA R38, P1, R27, R6, 0x7 ;  /* 0x000000061b267211 */ /* 0x000fe200078238ff */
[----:B------:R-:W-:-:S03]  /*04e0*/  IMAD.WIDE.U32 R4, R3, 0x2, R4 ;  /* 0x0000000203047825 */ /* 0x000fc600078e0004 */
[----:B------:R-:W-:Y:S01]  /*04f0*/  LEA.HI.X R39, R18, R7, RZ, 0x1, P1 ;  /* 0x0000000712277211 */ /* 0x000fe200008f0cff */
[----:B------:R-:W-:Y:S01]  /*0500*/  IMAD.SHL.U32 R92, R94, 0x4, RZ ;  /* 0x000000045e5c7824 */ /* 0x000fe200078e00ff */
[----:B------:R-:W3:Y:S01]  /*0510*/  LDG.E.U16 R26, desc[UR16][R4.64] ;  /* 0x00000010041a7981 */ /* 0x000ee2000c1e1500 */
[----:B-1----:R-:W-:-:S03]  /*0520*/  LOP3.LUT R21, R89, 0x28, RZ, 0xfc, !PT ;  /* 0x0000002859157812 */ /* 0x002fc600078efcff */
[----:B------:R1:W3:Y:S01]  /*0530*/  LDG.E.U16 R18, desc[UR16][R4.64+0x40] ;  /* 0x0000401004127981 */ /* 0x0002e2000c1e1500 */
[----:B------:R-:W-:Y:S01]  /*0540*/  IMAD R8, R3, 0x2, R92 ;  /* 0x0000000203087824 */ /* 0x000fe200078e025c */
[C---:B------:R-:W-:Y:S02]  /*0550*/  LOP3.LUT R25, R89.reuse, 0x30, RZ, 0xfc, !PT ;  /* 0x0000003059197812 */ /* 0x040fe400078efcff */
[C---:B------:R-:W-:Y:S02]  /*0560*/  LOP3.LUT R93, R89.reuse, 0x34, RZ, 0xfc, !PT ;  /* 0x00000034595d7812 */ /* 0x040fe400078efcff */
[C---:B------:R-:W-:Y:S01]  /*0570*/  LOP3.LUT R91, R89.reuse, 0x38, RZ, 0xfc, !PT ;  /* 0x00000038595b7812 */ /* 0x040fe200078efcff */
[----:B-1----:R-:W1:Y:S01]  /*0580*/  LDC.64 R4, c[0x0][0x218] ;  /* 0x00008600ff047b82 */ /* 0x002e620000000a00 */
[----:B------:R-:W-:Y:S02]  /*0590*/  SHF.R.U32.HI R19, RZ, 0x1, R94 ;  /* 0x00000001ff137819 */ /* 0x000fe4000001165e */
[----:B------:R-:W-:Y:S01]  /*05a0*/  LOP3.LUT R89, R89, 0x3c, RZ, 0xfc, !PT ;  /* 0x0000003c59597812 */ /* 0x000fe200078efcff */
[----:B------:R-:W-:Y:S01]  /*05b0*/  IMAD.SHL.U32 R20, R25, 0x40, RZ ;  /* 0x0000004019147824 */ /* 0x000fe200078e00ff */
[----:B------:R-:W-:Y:S01]  /*05c0*/  LOP3.LUT R19, R8, R19, RZ, 0x3c, !PT ;  /* 0x0000001308137212 */ /* 0x000fe200078e3cff */
[----:B------:R-:W-:Y:S01]  /*05d0*/  IMAD.SHL.U32 R22, R93, 0x40, RZ ;  /* 0x000000405d167824 */ /* 0x000fe200078e00ff */
[----:B------:R-:W-:Y:S01]  /*05e0*/  SHF.L.U32 R16, R21, 0x6, RZ ;  /* 0x0000000615107819 */ /* 0x000fe200000006ff */
[----:B------:R-:W-:Y:S01]  /*05f0*/  IMAD.SHL.U32 R24, R91, 0x40, RZ ;  /* 0x000000405b187824 */ /* 0x000fe200078e00ff */
[-C--:B------:R-:W-:Y:S01]  /*0600*/  LEA R32, P0, R21, R6.reuse, 0x7 ;  /* 0x0000000615207211 */ /* 0x080fe200078038ff */
[----:B------:R-:W-:Y:S01]  /*0610*/  IMAD.SHL.U32 R28, R89, 0x40, RZ ;  /* 0x00000040591c7824 */ /* 0x000fe200078e00ff */
[----:B------:R-:W-:-:S02]  /*0620*/  LEA R34, P2, R25, R6, 0x7 ;  /* 0x0000000619227211 */ /* 0x000fc400078438ff */
[-C--:B------:R-:W-:Y:S02]  /*0630*/  LEA R14, P3, R93, R6.reuse, 0x7 ;  /* 0x000000065d0e7211 */ /* 0x080fe400078638ff */
[-C--:B------:R-:W-:Y:S02]  /*0640*/  LEA R8, P4, R91, R6.reuse, 0x7 ;  /* 0x000000065b087211 */ /* 0x080fe400078838ff */
[----:B------:R-:W-:Y:S02]  /*0650*/  LEA R6, P5, R89, R6, 0x7 ;  /* 0x0000000659067211 */ /* 0x000fe400078a38ff */
[-C--:B------:R-:W-:Y:S02]  /*0660*/  LEA.HI.X R33, R16, R7.reuse, RZ, 0x1, P0 ;  /* 0x0000000710217211 */ /* 0x080fe400000f0cff */
[-C--:B------:R-:W-:Y:S02]  /*0670*/  LEA.HI.X R35, R20, R7.reuse, RZ, 0x1, P2 ;  /* 0x0000000714237211 */ /* 0x080fe400010f0cff */
[----:B------:R-:W-:-:S02]  /*0680*/  LEA.HI.X R15, R22, R7, RZ, 0x1, P3 ;  /* 0x00000007160f7211 */ /* 0x000fc400018f0cff */
[-C--:B------:R-:W-:Y:S02]  /*0690*/  LEA.HI.X R9, R24, R7.reuse, RZ, 0x1, P4 ;  /* 0x0000000718097211 */ /* 0x080fe400020f0cff */
[----:B------:R-:W-:Y:S01]  /*06a0*/  LEA.HI.X R7, R28, R7, RZ, 0x1, P5 ;  /* 0x000000071c077211 */ /* 0x000fe200028f0cff */
[----:B------:R-:W-:Y:S02]  /*06b0*/  UMOV UR4, 0x400 ;  /* 0x0000040000047882 */ /* 0x000fe40000000000 */
[----:B0-----:R-:W-:Y:S01]  /*06c0*/  ULEA UR8, UR8, UR4, 0x18 ;  /* 0x0000000408087291 */ /* 0x001fe2000f8ec03f */
[----:B------:R-:W-:-:S04]  /*06d0*/  IMAD.WIDE.U32 R6, R3, 0x2, R6 ;  /* 0x0000000203067825 */ /* 0x000fc800078e0006 */
[C---:B------:R-:W-:Y:S01]  /*06e0*/  IMAD.WIDE.U32 R38, R3.reuse, 0x2, R38 ;  /* 0x0000000203267825 */ /* 0x040fe200078e0026 */
[----:B------:R-:W3:Y:S03]  /*06f0*/  LDG.E.U16 R52, desc[UR16][R6.64] ;  /* 0x0000001006347981 */ /* 0x000ee6000c1e1500 */
[C---:B------:R-:W-:Y:S01]  /*0700*/  IMAD.WIDE.U32 R8, R3.reuse, 0x2, R8 ;  /* 0x0000000203087825 */ /* 0x040fe200078e0008 */
[----:B------:R1:W3:Y:S03]  /*0710*/  LDG.E.U16 R54, desc[UR16][R6.64+0x40] ;  /* 0x0000401006367981 */ /* 0x0002e6000c1e1500 */
[C---:B------:R-:W-:Y:S01]  /*0720*/  IMAD.WIDE.U32 R32, R3.reuse, 0x2, R32 ;  /* 0x0000000203207825 */ /* 0x040fe200078e0020 */
[----:B------:R-:W3:Y:S04]  /*0730*/  LDG.E.U16 R28, desc[UR16][R38.64] ;  /* 0x00000010261c7981 */ /* 0x000ee8000c1e1500 */
[----:B------:R-:W3:Y:S01]  /*0740*/  LDG.E.U16 R30, desc[UR16][R38.64+0x40] ;  /* 0x00004010261e7981 */ /* 0x000ee2000c1e1500 */
[----:B-1----:R-:W-:Y:S01]  /*0750*/  LEA R6, P0, R94, R4, 0x3 ;  /* 0x000000045e067211 */ /* 0x002fe200078018ff */
[----:B------:R-:W-:-:S02]  /*0760*/  IMAD.WIDE.U32 R14, R3, 0x2, R14 ;  /* 0x00000002030e7825 */ /* 0x000fc400078e000e */
[----:B------:R-:W3:Y:S01]  /*0770*/  LDG.E.U16 R48, desc[UR16][R8.64+0x40] ;  /* 0x0000401008307981 */ /* 0x000ee2000c1e1500 */
[----:B------:R-:W-:-:S03]  /*0780*/  LEA.HI.X R7, R92, R5, RZ, 0x1, P0 ;  /* 0x000000055c077211 */ /* 0x000fc600000f0cff */
[----:B------:R-:W3:Y:S04]  /*0790*/  LDG.E.U16 R22, desc[UR16][R32.64] ;  /* 0x0000001020167981 */ /* 0x000ee8000c1e1500 */
[----:B------:R0:W3:Y:S01]  /*07a0*/  LDG.E.U16 R38, desc[UR16][R8.64] ;  /* 0x0000001008267981 */ /* 0x0000e2000c1e1500 */
[----:B------:R-:W-:-:S03]  /*07b0*/  IMAD.WIDE.U32 R6, R3, 0x2, R6 ;  /* 0x0000000203067825 */ /* 0x000fc600078e0006 */
[----:B------:R-:W3:Y:S04]  /*07c0*/  LDG.E.U16 R24, desc[UR16][R32.64+0x40] ;  /* 0x0000401020187981 */ /* 0x000ee8000c1e1500 */
[----:B------:R-:W3:Y:S01]  /*07d0*/  LDG.E.U16 R36, desc[UR16][R14.64+0x40] ;  /* 0x000040100e247981 */ /* 0x000ee2000c1e1500 */
[----:B0-----:R-:W-:-:S03]  /*07e0*/  LEA R8, P0, R43, R4, 0x8 ;  /* 0x000000042b087211 */ /* 0x001fc600078040ff */
[----:B------:R0:W3:Y:S01]  /*07f0*/  LDG.E.U16 R32, desc[UR16][R14.64] ;  /* 0x000000100e207981 */ /* 0x0000e2000c1e1500 */
[----:B------:R-:W-:-:S05]  /*0800*/  IMAD.WIDE.U32 R34, R3, 0x2, R34 ;  /* 0x0000000203227825 */ /* 0x000fca00078e0022 */
[----:B------:R-:W3:Y:S04]  /*0810*/  LDG.E.U16 R20, desc[UR16][R34.64] ;  /* 0x0000001022147981 */ /* 0x000ee8000c1e1500 */
[----:B------:R-:W3:Y:S01]  /*0820*/  LDG.E.U16 R16, desc[UR16][R34.64+0x40] ;  /* 0x0000401022107981 */ /* 0x000ee2000c1e1500 */
[----:B------:R-:W-:Y:S02]  /*0830*/  IMAD.SHL.U32 R88, R23, 0x80, RZ ;  /* 0x0000008017587824 */ /* 0x000fe400078e00ff */
[----:B------:R-:W-:Y:S01]  /*0840*/  IMAD.SHL.U32 R90, R25, 0x80, RZ ;  /* 0x00000080195a7824 */ /* 0x000fe200078e00ff */
[----:B--2---:R1:W-:Y:S02]  /*0850*/  STS.U16 [R19+UR8+0x4000], R0 ;  /* 0x0040000013007988 */ /* 0x0043e40008000408 */
[----:B-1----:R-:W-:-:S05]  /*0860*/  IMAD.SHL.U32 R0, R43, 0x80, RZ ;  /* 0x000000802b007824 */ /* 0x002fca00078e00ff */
[-C--:B------:R-:W-:Y:S01]  /*0870*/  LEA.HI.X R9, R0, R5.reuse, RZ, 0x1, P0 ;  /* 0x0000000500097211 */ /* 0x080fe200000f0cff */
[C---:B------:R-:W-:Y:S01]  /*0880*/  IMAD.SHL.U32 R0, R41.reuse, 0x80, RZ ;  /* 0x0000008029007824 */ /* 0x040fe200078e00ff */
[----:B0-----:R-:W-:Y:S01]  /*0890*/  LEA R14, P0, R41, R4, 0x8 ;  /* 0x00000004290e7211 */ /* 0x001fe200078040ff */
[----:B-----5:R0:W-:Y:S03]  /*08a0*/  STS.U16 [R19+UR8+0x4200], R40 ;  /* 0x0042002813007988 */ /* 0x0201e60008000408 */
[----:B------:R-:W-:Y:S01]  /*08b0*/  LEA.HI.X R15, R0, R5, RZ, 0x1, P0 ;  /* 0x00000005000f7211 */ /* 0x000fe200000f0cff */
[----:B------:R-:W-:Y:S01]  /*08c0*/  IMAD.SHL.U32 R0, R31, 0x80, RZ ;  /* 0x000000801f007824 */ /* 0x000fe200078e00ff */
[----:B----4-:R1:W-:Y:S04]  /*08d0*/  STS.U16 [R19+UR8+0x4240], R2 ;  /* 0x0042400213007988 */ /* 0x0103e80008000408 */
[----:B0-----:R-:W2:Y:S04]  /*08e0*/  LDG.E.U16 R40, desc[UR16][R6.64+0xc0] ;  /* 0x0000c01006287981 */ /* 0x001ea8000c1e1500 */
[----:B---3--:R0:W-:Y:S01]  /*08f0*/  STS.U16 [R19+UR8+0x4640], R44 ;  /* 0x0046402c13007988 */ /* 0x0081e20008000408 */
[----:B-1----:R-:W-:-:S03]  /*0900*/  IMAD.SHL.U32 R2, R37, 0x80, RZ ;  /* 0x0000008025027824 */ /* 0x002fc600078e00ff */
[----:B------:R1:W-:Y:S04]  /*0910*/  STS.U16 [R19+UR8+0x4440], R42 ;  /* 0x0044402a13007988 */ /* 0x0003e80008000408 */
[----:B------:R3:W-:Y:S04]  /*0920*/  STS.U16 [R19+UR8+0x4800], R46 ;  /* 0x0048002e13007988 */ /* 0x0007e80008000408 */
[----:B0-----:R-:W4:Y:S04]  /*0930*/  LDG.E.U16 R44, desc[UR16][R6.64+0x40] ;  /* 0x00004010062c7981 */ /* 0x001f28000c1e1500 */
[----:B-1----:R-:W5:Y:S04]  /*0940*/  LDG.E.U16 R42, desc[UR16][R6.64+0x80] ;  /* 0x00008010062a7981 */ /* 0x002f68000c1e1500 */
[----:B---3--:R0:W3:Y:S04]  /*0950*/  LDG.E.U16 R46, desc[UR16][R6.64] ;  /* 0x00000010062e7981 */ /* 0x0080e8000c1e1500 */
[----:B------:R1:W-:Y:S01]  /*0960*/  STS.U16 [R19+UR8+0x4840], R56 ;  /* 0x0048403813007988 */ /* 0x0003e20008000408 */
[-C--:B0-----:R-:W-:Y:S01]  /*0970*/  LEA R6, P0, R31, R4.reuse, 0x8 ;  /* 0x000000041f067211 */ /* 0x081fe200078040ff */
[----:B-1----:R-:W-:Y:S01]  /*0980*/  IMAD.WIDE.U32 R56, R3, 0x2, R8 ;  /* 0x0000000203387825 */ /* 0x002fe200078e0008 */
[----:B------:R-:W-:Y:S01]  /*0990*/  LEA R8, P1, R37, R4, 0x8 ;  /* 0x0000000425087211 */ /* 0x000fe200078240ff */
[----:B------:R0:W-:Y:S01]  /*09a0*/  STS.U16 [R19+UR8+0x4040], R10 ;  /* 0x0040400a13007988 */ /* 0x0001e20008000408 */
[----:B------:R-:W-:-:S02]  /*09b0*/  LEA.HI.X R7, R0, R5, RZ, 0x1, P0 ;  /* 0x0000000500077211 */ /* 0x000fc400000f0cff */
[----:B------:R-:W-:Y:S01]  /*09c0*/  LEA.HI.X R9, R2, R5, RZ, 0x1, P1 ;  /* 0x0000000502097211 */ /* 0x000fe200008f0cff */
[----:B------:R1:W-:Y:S01]  /*09d0*/  STS.U16 [R19+UR8+0x4e40], R70 ;  /* 0x004e404613007988 */ /* 0x0003e20008000408 */
[----:B------:R-:W-:Y:S02]  /*09e0*/  IMAD.SHL.U32 R0, R29, 0x80, RZ ;  /* 0x000000801d007824 */ /* 0x000fe400078e00ff */
[----:B------:R-:W-:Y:S01]  /*09f0*/  IMAD.WIDE.U32 R6, R3, 0x2, R6 ;  /* 0x0000000203067825 */ /* 0x000fe200078e0006 */
[----:B------:R1:W-:Y:S03]  /*0a00*/  STS.U16 [R19+UR8+0x4400], R12 ;  /* 0x0044000c13007988 */ /* 0x0003e60008000408 */
[----:B0-----:R-:W-:Y:S01]  /*0a10*/  IMAD.SHL.U32 R10, R17, 0x80, RZ ;  /* 0x00000080110a7824 */ /* 0x001fe200078e00ff */
[----:B------:R-:W-:Y:S01]  /*0a20*/  STS.U16 [R19+UR8+0x4600], R50 ;  /* 0x0046003213007988 */ /* 0x000fe20008000408 */
[----:B-1----:R-:W-:Y:S01]  /*0a30*/  IMAD.WIDE.U32 R70, R3, 0x2, R14 ;  /* 0x0000000203467825 */ /* 0x002fe200078e000e */
[----:B------:R-:W-:-:S02]  /*0a40*/  LEA R14, P1, R17, R4, 0x8 ;  /* 0x00000004110e7211 */ /* 0x000fc400078240ff */
[----:B------:R0:W-:Y:S01]  /*0a50*/  STS.U16 [R19+UR8+0x4a40], R58 ;  /* 0x004a403a13007988 */ /* 0x0001e20008000408 */
[----:B------:R-:W-:-:S03]  /*0a60*/  LEA R12, P0, R29, R4, 0x8 ;  /* 0x000000041d0c7211 */ /* 0x000fc600078040ff */
[----:B------:R1:W-:Y:S01]  /*0a70*/  STS.U16 [R19+UR8+0x4a00], R60 ;  /* 0x004a003c13007988 */ /* 0x0003e20008000408 */
[----:B------:R-:W-:Y:S02]  /*0a80*/  LEA.HI.X R15, R10, R5, RZ, 0x1, P1 ;  /* 0x000000050a0f7211 */ /* 0x000fe400008f0cff */
[C---:B------:R-:W-:Y:S01]  /*0a90*/  SHF.L.U32 R2, R13.reuse, 0x7, RZ ;  /* 0x000000070d027819 */ /* 0x040fe200000006ff */
[----:B------:R-:W-:Y:S01]  /*0aa0*/  STS.U16 [R19+UR8+0x4c00], R62 ;  /* 0x004c003e13007988 */ /* 0x000fe20008000408 */
[----:B------:R-:W-:-:S03]  /*0ab0*/  LEA R10, P1, R13, R4, 0x8 ;  /* 0x000000040d0a7211 */ /* 0x000fc600078240ff */
[----:B------:R1:W-:Y:S01]  /*0ac0*/  STS.U16 [R19+UR8+0x4c40], R64 ;  /* 0x004c404013007988 */ /* 0x0003e20008000408 */
[----:B------:R-:W-:-:S03]  /*0ad0*/  LEA.HI.X R13, R0, R5, RZ, 0x1, P0 ;  /* 0x00000005000d7211 */ /* 0x000fc600000f0cff */
[----:B------:R1:W-:Y:S01]  /*0ae0*/  STS.U16 [R19+UR8+0x4e00], R66 ;  /* 0x004e004213007988 */ /* 0x0003e20008000408 */
[----:B------:R-:W-:-:S03]  /*0af0*/  IMAD.SHL.U32 R0, R11, 0x80, RZ ;  /* 0x000000800b007824 */ /* 0x000fc600078e00ff */
[----:B------:R-:W2:Y:S04]  /*0b00*/  LDG.E.U16 R34, desc[UR16][R56.64] ;  /* 0x0000001038227981 */ /* 0x000ea8000c1e1500 */
[----:B0-----:R-:W4:Y:S04]  /*0b10*/  LDG.E.U16 R58, desc[UR16][R56.64+0x40] ;  /* 0x00004010383a7981 */ /* 0x001f28000c1e1500 */
[----:B-1----:R-:W5:Y:S04]  /*0b20*/  LDG.E.U16 R60, desc[UR16][R56.64+0x80] ;  /* 0x00008010383c7981 */ /* 0x002f68000c1e1500 */
[----:B------:R-:W3:Y:S01]  /*0b30*/  LDG.E.U16 R50, desc[UR16][R56.64+0xc0] ;  /* 0x0000c01038327981 */ /* 0x000ee2000c1e1500 */
[----:B------:R-:W-:-:S03]  /*0b40*/  IMAD.WIDE.U32 R8, R3, 0x2, R8 ;  /* 0x0000000203087825 */ /* 0x000fc600078e0008 */
[----:B------:R-:W3:Y:S04]  /*0b50*/  LDG.E.U16 R64, desc[UR16][R70.64] ;  /* 0x0000001046407981 */ /* 0x000ee8000c1e1500 */
[----:B------:R-:W3:Y:S04]  /*0b60*/  LDG.E.U16 R66, desc[UR16][R70.64+0x40] ;  /* 0x0000401046427981 */ /* 0x000ee8000c1e1500 */
[----:B------:R-:W3:Y:S04]  /*0b70*/  LDG.E.U16 R56, desc[UR16][R70.64+0x80] ;  /* 0x0000801046387981 */ /* 0x000ee8000c1e1500 */
[----:B------:R-:W3:Y:S04]  /*0b80*/  LDG.E.U16 R62, desc[UR16][R70.64+0xc0] ;  /* 0x0000c010463e7981 */ /* 0x000ee8000c1e1500 */
[----:B------:R-:W3:Y:S04]  /*0b90*/  LDG.E.U16 R76, desc[UR16][R6.64] ;  /* 0x00000010064c7981 */ /* 0x000ee8000c1e1500 */
[----:B------:R-:W3:Y:S04]  /*0ba0*/  LDG.E.U16 R80, desc[UR16][R6.64+0x40] ;  /* 0x0000401006507981 */ /* 0x000ee8000c1e1500 */
[----:B------:R-:W3:Y:S04]  /*0bb0*/  LDG.E.U16 R82, desc[UR16][R6.64+0x80] ;  /* 0x0000801006527981 */ /* 0x000ee8000c1e1500 */
[----:B------:R0:W3:Y:S04]  /*0bc0*/  LDG.E.U16 R70, desc[UR16][R6.64+0xc0] ;  /* 0x0000c01006467981 */ /* 0x0000e8000c1e1500 */
[----:B------:R1:W-:Y:S04]  /*0bd0*/  STS.U16 [R19+UR8+0x5000], R68 ;  /* 0x0050004413007988 */ /* 0x0003e80008000408 */
[----:B------:R1:W-:Y:S01]  /*0be0*/  STS.U16 [R19+UR8+0x5040], R72 ;  /* 0x0050404813007988 */ /* 0x0003e20008000408 */
[----:B0-----:R-:W-:-:S02]  /*0bf0*/  LEA R6, P0, R11, R4, 0x8 ;  /* 0x000000040b067211 */ /* 0x001fc400078040ff */
[----:B------:R-:W-:Y:S01]  /*0c00*/  LEA.HI.X R11, R2, R5, RZ, 0x1, P1 ;  /* 0x00000005020b7211 */ /* 0x000fe200008f0cff */
[----:B------:R-:W3:Y:S04]  /*0c10*/  LDG.E.U16 R74, desc[UR16][R8.64+0x80] ;  /* 0x00008010084a7981 */ /* 0x000ee8000c1e1500 */
[----:B-1----:R-:W3:Y:S01]  /*0c20*/  LDG.E.U16 R68, desc[UR16][R8.64] ;  /* 0x0000001008447981 */ /* 0x002ee2000c1e1500 */
[----:B------:R-:W-:-:S03]  /*0c30*/  IMAD.WIDE.U32 R10, R3, 0x2, R10 ;  /* 0x00000002030a7825 */ /* 0x000fc600078e000a */
[----:B------:R-:W3:Y:S04]  /*0c40*/  LDG.E.U16 R72, desc[UR16][R8.64+0x40] ;  /* 0x0000401008487981 */ /* 0x000ee8000c1e1500 */
[----:B------:R0:W3:Y:S01]  /*0c50*/  LDG.E.U16 R17, desc[UR16][R8.64+0xc0] ;  /* 0x0000c01008117981 */ /* 0x0000e2000c1e1500 */
[----:B------:R-:W-:Y:S01]  /*0c60*/  IMAD.WIDE.U32 R14, R3, 0x2, R14 ;  /* 0x00000002030e7825 */ /* 0x000fe200078e000e */
[----:B------:R-:W-:Y:S02]  /*0c70*/  LEA.HI.X R7, R0, R5, RZ, 0x1, P0 ;  /* 0x0000000500077211 */ /* 0x000fe400000f0cff */
[----:B------:R-:W3:Y:S01]  /*0c80*/  LDG.E.U16 R110, desc[UR16][R10.64] ;  /* 0x000000100a6e7981 */ /* 0x000ee2000c1e1500 */
[----:B------:R-:W-:Y:S02]  /*0c90*/  IMAD.SHL.U32 R2, R27, 0x80, RZ ;  /* 0x000000801b027824 */ /* 0x000fe400078e00ff */
[----:B------:R-:W-:Y:S01]  /*0ca0*/  IMAD.WIDE.U32 R12, R3, 0x2, R12 ;  /* 0x00000002030c7825 */ /* 0x000fe200078e000c */
[----:B------:R-:W3:Y:S01]  /*0cb0*/  LDG.E.U16 R108, desc[UR16][R10.64+0x40] ;  /* 0x000040100a6c7981 */ /* 0x000ee2000c1e1500 */
[----:B0-----:R-:W-:-:S03]  /*0cc0*/  LEA R8, P1, R23, R4, 0x8 ;  /* 0x0000000417087211 */ /* 0x001fc600078240ff */
[----:B------:R-:W3:Y:S01]  /*0cd0*/  LDG.E.U16 R106, desc[UR16][R10.64+0x80] ;  /* 0x000080100a6a7981 */ /* 0x000ee2000c1e1500 */
[----:B------:R-:W-:-:S03]  /*0ce0*/  LEA.HI.X R9, R88, R5, RZ, 0x1, P1 ;  /* 0x0000000558097211 */ /* 0x000fc600008f0cff */
[----:B------:R0:W3:Y:S01]  /*0cf0*/  LDG.E.U16 R112, desc[UR16][R10.64+0xc0] ;  /* 0x0000c0100a707981 */ /* 0x0000e2000c1e1500 */
[----:B------:R-:W-:-:S03]  /*0d00*/  IMAD.SHL.U32 R88, R93, 0x80, RZ ;  /* 0x000000805d587824 */ /* 0x000fc600078e00ff */
[----:B------:R-:W3:Y:S01]  /*0d10*/  LDG.E.U16 R84, desc[UR16][R14.64] ;  /* 0x000000100e547981 */ /* 0x000ee2000c1e1500 */
[----:B------:R-:W-:-:S03]  /*0d20*/  IMAD.WIDE.U32 R6, R3, 0x2, R6 ;  /* 0x0000000203067825 */ /* 0x000fc600078e0006 */
[----:B------:R-:W3:Y:S01]  /*0d30*/  LDG.E.U16 R86, desc[UR16][R14.64+0x40] ;  /* 0x000040100e567981 */ /* 0x000ee2000c1e1500 */
[----:B0-----:R-:W-:-:S03]  /*0d40*/  LEA R10, P1, R27, R4, 0x8 ;  /* 0x000000041b0a7211 */ /* 0x001fc600078240ff */
[----:B------:R-:W3:Y:S01]  /*0d50*/  LDG.E.U16 R78, desc[UR16][R14.64+0x80] ;  /* 0x000080100e4e7981 */ /* 0x000ee2000c1e1500 */
[----:B------:R-:W-:Y:S01]  /*0d60*/  IMAD.SHL.U32 R0, R21, 0x80, RZ ;  /* 0x0000008015007824 */ /* 0x000fe200078e00ff */
[----:B------:R-:W-:Y:S02]  /*0d70*/  LEA.HI.X R11, R2, R5, RZ, 0x1, P1 ;  /* 0x00000005020b7211 */ /* 0x000fe400008f0cff */
[----:B------:R0:W3:Y:S04]  /*0d80*/  LDG.E.U16 R96, desc[UR16][R14.64+0xc0] ;  /* 0x0000c0100e607981 */ /* 0x0000e8000c1e1500 */
[----:B------:R-:W3:Y:S04]  /*0d90*/  LDG.E.U16 R102, desc[UR16][R12.64] ;  /* 0x000000100c667981 */ /* 0x000ee8000c1e1500 */
[----:B------:R-:W3:Y:S01]  /*0da0*/  LDG.E.U16 R100, desc[UR16][R12.64+0x40] ;  /* 0x000040100c647981 */ /* 0x000ee2000c1e1500 */
[----:B0-----:R-:W-:Y:S01]  /*0db0*/  IMAD.WIDE.U32 R14, R3, 0x2, R8 ;  /* 0x00000002030e7825 */ /* 0x001fe200078e0008 */
[----:B------:R-:W-:-:S02]  /*0dc0*/  LEA R8, P1, R93, R4, 0x8 ;  /* 0x000000045d087211 */ /* 0x000fc400078240ff */
[----:B------:R-:W3:Y:S04]  /*0dd0*/  LDG.E.U16 R98, desc[UR16][R12.64+0x80] ;  /* 0x000080100c627981 */ /* 0x000ee8000c1e1500 */
[----:B------:R0:W3:Y:S01]  /*0de0*/  LDG.E.U16 R104, desc[UR16][R12.64+0xc0] ;  /* 0x0000c0100c687981 */ /* 0x0000e2000c1e1500 */
[----:B------:R-:W-:-:S03]  /*0df0*/  LEA.HI.X R9, R88, R5, RZ, 0x1, P1 ;  /* 0x0000000558097211 */ /* 0x000fc600008f0cff */
[----:B------:R-:W3:Y:S04]  /*0e00*/  LDG.E.U16 R118, desc[UR16][R6.64] ;  /* 0x0000001006767981 */ /* 0x000ee8000c1e1500 */
[----:B------:R-:W3:Y:S01]  /*0e10*/  LDG.E.U16 R116, desc[UR16][R6.64+0x40] ;  /* 0x0000401006747981 */ /* 0x000ee2000c1e1500 */
[----:B0-----:R-:W-:-:S03]  /*0e20*/  LEA R12, P0, R21, R4, 0x8 ;  /* 0x00000004150c7211 */ /* 0x001fc600078040ff */
[----:B------:R-:W3:Y:S01]  /*0e30*/  LDG.E.U16 R114, desc[UR16][R6.64+0x80] ;  /* 0x0000801006727981 */ /* 0x000ee2000c1e1500 */
[----:B------:R-:W-:-:S03]  /*0e40*/  LEA.HI.X R13, R0, R5, RZ, 0x1, P0 ;  /* 0x00000005000d7211 */ /* 0x000fc600000f0cff */
[----:B------:R0:W3:Y:S01]  /*0e50*/  LDG.E.U16 R120, desc[UR16][R6.64+0xc0] ;  /* 0x0000c01006787981 */ /* 0x0000e2000c1e1500 */
[----:B------:R-:W-:-:S03]  /*0e60*/  IMAD.SHL.U32 R0, R89, 0x80, RZ ;  /* 0x0000008059007824 */ /* 0x000fc600078e00ff */
[----:B------:R-:W3:Y:S01]  /*0e70*/  LDG.E.U16 R122, desc[UR16][R14.64] ;  /* 0x000000100e7a7981 */ /* 0x000ee2000c1e1500 */
[----:B------:R-:W-:-:S03]  /*0e80*/  IMAD.SHL.U32 R2, R91, 0x80, RZ ;  /* 0x000000805b027824 */ /* 0x000fc600078e00ff */
[----:B------:R-:W3:Y:S01]  /*0e90*/  LDG.E.U16 R124, desc[UR16][R14.64+0x40] ;  /* 0x000040100e7c7981 */ /* 0x000ee2000c1e1500 */
[----:B0-----:R-:W-:-:S03]  /*0ea0*/  LEA R6, P0, R25, R4, 0x8 ;  /* 0x0000000419067211 */ /* 0x001fc600078040ff */
[----:B------:R-:W3:Y:S01]  /*0eb0*/  LDG.E.U16 R21, desc[UR16][R14.64+0x80] ;  /* 0x000080100e157981 */ /* 0x000ee2000c1e1500 */
[----:B------:R-:W-:-:S03]  /*0ec0*/  LEA.HI.X R7, R90, R5, RZ, 0x1, P0 ;  /* 0x000000055a077211 */ /* 0x000fc600000f0cff */
[----:B------:R0:W3:Y:S01]  /*0ed0*/  LDG.E.U16 R23, desc[UR16][R14.64+0xc0] ;  /* 0x0000c0100e177981 */ /* 0x0000e2000c1e1500 */
[----:B------:R-:W-:-:S04]  /*0ee0*/  IMAD.WIDE.U32 R12, R3, 0x2, R12 ;  /* 0x00000002030c7825 */ /* 0x000fc800078e000c */
[C---:B------:R-:W-:Y:S01]  /*0ef0*/  IMAD.WIDE.U32 R10, R3.reuse, 0x2, R10 ;  /* 0x00000002030a7825 */ /* 0x040fe200078e000a */
[----:B------:R-:W3:Y:S03]  /*0f00*/  LDG.E.U16 R29, desc[UR16][R12.64] ;  /* 0x000000100c1d7981 */ /* 0x000ee6000c1e1500 */
[----:B0-----:R-:W-:Y:S01]  /*0f10*/  IMAD.WIDE.U32 R14, R3, 0x2, R8 ;  /* 0x00000002030e7825 */ /* 0x001fe200078e0008 */
[-C--:B------:R-:W-:Y:S01]  /*0f20*/  LEA R8, P1, R89, R4.reuse, 0x8 ;  /* 0x0000000459087211 */ /* 0x080fe200078240ff */
[----:B------:R-:W3:Y:S01]  /*0f30*/  LDG.E.U16 R27, desc[UR16][R12.64+0x40] ;  /* 0x000040100c1b7981 */ /* 0x000ee2000c1e1500 */
[----:B------:R-:W-:Y:S02]  /*0f40*/  LEA R4, P0, R91, R4, 0x8 ;  /* 0x000000045b047211 */ /* 0x000fe400078040ff */
[-C--:B------:R-:W-:Y:S01]  /*0f50*/  LEA.HI.X R9, R0, R5.reuse, RZ, 0x1, P1 ;  /* 0x0000000500097211 */ /* 0x080fe200008f0cff */
[C---:B------:R-:W-:Y:S01]  /*0f60*/  IMAD.WIDE.U32 R6, R3.reuse, 0x2, R6 ;  /* 0x0000000203067825 */ /* 0x040fe200078e0006 */
[----:B------:R-:W-:Y:S01]  /*0f70*/  LEA.HI.X R5, R2, R5, RZ, 0x1, P0 ;  /* 0x0000000502057211 */ /* 0x000fe200000f0cff */
[----:B------:R-:W3:Y:S02]  /*0f80*/  LDG.E.U16 R25, desc[UR16][R12.64+0x80] ;  /* 0x000080100c197981 */ /* 0x000ee4000c1e1500 */
[----:B------:R-:W-:-:S02]  /*0f90*/  IMAD.WIDE.U32 R8, R3, 0x2, R8 ;  /* 0x0000000203087825 */ /* 0x000fc400078e0008 */
[----:B------:R-:W3:Y:S02]  /*0fa0*/  LDG.E.U16 R31, desc[UR16][R12.64+0xc0] ;  /* 0x0000c0100c1f7981 */ /* 0x000ee4000c1e1500 */
[----:B------:R-:W-:Y:S02]  /*0fb0*/  IMAD.WIDE.U32 R4, R3, 0x2, R4 ;  /* 0x0000000203047825 */ /* 0x000fe400078e0004 */
[----:B------:R-:W3:Y:S04]  /*0fc0*/  LDG.E.U16 R37, desc[UR16][R10.64] ;  /* 0x000000100a257981 */ /* 0x000ee8000c1e1500 */
        /* <DEDUP_REMOVED lines=19> */
[----:B------:R-:W-:Y:S04]  /*1100*/  STS.U16 [R19+UR8+0x5240], R26 ;  /* 0x0052401a13007988 */ /* 0x000fe80008000408 */
        /* <DEDUP_REMOVED lines=13> */
[----:B--2---:R-:W-:Y:S04]  /*11e0*/  STS.U16 [R19+UR8+0x240], R34 ;  /* 0x0002402213007988 */ /* 0x004fe80008000408 */
[----:B----4-:R-:W-:Y:S04]  /*11f0*/  STS.U16 [R19+UR8+0x200], R58 ;  /* 0x0002003a13007988 */ /* 0x010fe80008000408 */
[----:B-----5:R-:W-:Y:S04]  /*1200*/  STS.U16 [R19+UR8+0x2240], R60 ;  /* 0x0022403c13007988 */ /* 0x020fe80008000408 */
[----:B---3--:R-:W-:Y:S04]  /*1210*/  STS.U16 [R19+UR8+0x2200], R50 ;  /* 0x0022003213007988 */ /* 0x008fe80008000408 */
        /* <DEDUP_REMOVED lines=33> */
[----:B------:R-:W-:Y:S04]  /*1430*/  STS.U16 [R19+UR8], R46 ;  /* 0x0000002e13007988 */ /* 0x000fe80008000408 */
        /* <DEDUP_REMOVED lines=19> */
[----:B------:R0:W-:Y:S04]  /*1570*/  STS.U16 [R19+UR8+0x1e00], R53 ;  /* 0x001e003513007988 */ /* 0x0001e80008000408 */
[----:B------:R-:W-:Y:S04]  /*1580*/  STS.U16 [R19+UR8+0x3e40], R15 ;  /* 0x003e400f13007988 */ /* 0x000fe80008000408 */
[----:B------:R-:W-:Y:S04]  /*1590*/  STS.U16 [R19+UR8+0x3e00], R95 ;  /* 0x003e005f13007988 */ /* 0x000fe80008000408 */
[----:B------:R1:W-:Y:S04]  /*15a0*/  STS.U16 [R19+UR8+0x1c00], R6 ;  /* 0x001c000613007988 */ /* 0x0003e80008000408 */
[----:B------:R-:W-:Y:S04]  /*15b0*/  STS.U16 [R19+UR8+0x1c40], R10 ;  /* 0x001c400a13007988 */ /* 0x000fe80008000408 */
[----:B------:R-:W-:Y:S04]  /*15c0*/  STS.U16 [R19+UR8+0x3c00], R14 ;  /* 0x003c000e13007988 */ /* 0x000fe80008000408 */
[----:B------:R2:W-:Y:S01]  /*15d0*/  STS.U16 [R19+UR8+0x3c40], R7 ;  /* 0x003c400713007988 */ /* 0x0005e20008000408 */
[----:B------:R-:W-:Y:S01]  /*15e0*/  BAR.SYNC.DEFER_BLOCKING 0x0 ;  /* 0x0000000000007b1d */ /* 0x000fe20000010000 */
[----:B------:R-:W-:-:S02]  /*15f0*/  UIADD3 UR4, UR8, 0x4000, URZ ;  /* 0x0000400008047890 */ /* 0x000fc4000fffe03f */
[----:B------:R-:W-:Y:S02]  /*1600*/  USHF.R.U32.HI UR10, URZ, 0x4, UR8 ;  /* 0x000000043f0a7899 */ /* 0x000fe40008011608 */
[----:B------:R-:W-:Y:S02]  /*1610*/  USHF.R.U32.HI UR4, URZ, 0x4, UR4 ;  /* 0x000000043f047899 */ /* 0x000fe40008011604 */
[----:B------:R-:W-:Y:S02]  /*1620*/  USGXT.U32 UR10, UR10, 0xe ;  /* 0x0000000e0a0a789a */ /* 0x000fe40008000000 */
[----:B------:R-:W-:Y:S02]  /*1630*/  USGXT.U32 UR9, UR4, 0xe ;  /* 0x0000000e0409789a */ /* 0x000fe40008000000 */
[----:B------:R-:W-:Y:S01]  /*1640*/  ULOP3.LUT UR6, UR10, 0x2000000, URZ, 0xfc, !UPT ;  /* 0x020000000a067892 */ /* 0x000fe2000f8efc3f */
[----:B------:R-:W-:Y:S01]  /*1650*/  UMOV UR5, 0x40000040 ;  /* 0x4000004000057882 */ /* 0x000fe20000000000 */
[----:B------:R-:W-:-:S03]  /*1660*/  UMOV UR7, 0x40000040 ;  /* 0x4000004000077882 */ /* 0x000fc60000000000 */
[----:B------:R-:W-:Y:S01]  /*1670*/  UMOV UR4, UR9 ;  /* 0x0000000900047c82 */ /* 0x000fe20008000000 */
[----:B0-----:R-:W-:-:S06]  /*1680*/  WARPGROUP.ARRIVE ;  /* 0x00000000000079c5 */ /* 0x001fcc0000000000 */
[----:B------:R-:W-:Y:S01]  /*1690*/  HGMMA.64x128x16.F32 R24, gdesc[UR4].tnspB, RZ, !UPT ;  /* 0x41e00000041879f0 */ /* 0x000fe2000c7008ff */
[----:B------:R-:W-:Y:S02]  /*16a0*/  UIADD3 UR6, UP1, UR10, 0x2000080, URZ ;  /* 0x020000800a067890 */ /* 0x000fe4000ff3e03f */
[----:B------:R-:W-:Y:S01]  /*16b0*/  UIADD3 UR9, UP0, UR9, 0x2, URZ ;  /* 0x0000000209097890 */ /* 0x000fe2000ff1e03f */
[----:B------:R-:W-:Y:S01]  /*16c0*/  UMOV UR5, URZ ;  /* 0x0000003f00057c82 */ /* 0x000fe20008000000 */
[----:B------:R-:W-:Y:S01]  /*16d0*/  UMOV UR4, URZ ;  /* 0x0000003f00047c82 */ /* 0x000fe20008000000 */
[----:B------:R-:W-:Y:S02]  /*16e0*/  UIADD3.X UR7, UR5, 0x40000040, URZ, UP1, !UPT ;  /* 0x4000004005077890 */ /* 0x000fe40008ffe43f */
[----:B------:R-:W-:-:S03]  /*16f0*/  UIADD3.X UR5, UR4, 0x40000040, URZ, UP0, !UPT ;  /* 0x4000004004057890 */ /* 0x000fc600087fe43f */
[----:B------:R-:W-:-:S06]  /*1700*/  UMOV UR4, UR9 ;  /* 0x0000000900047c82 */ /* 0x000fcc0008000000 */
[----:B------:R-:W-:Y:S01]  /*1710*/  HGMMA.64x128x16.F32 R24, gdesc[UR4].tnspB, R24 ;  /* 0x41e00000041879f0 */ /* 0x000fe20008700818 */
[----:B------:R-:W-:Y:S02]  /*1720*/  UIADD3.64 UR14, UR6, 0x80, URZ ;  /* 0x00000080060e7897 */ /* 0x000fe4000fffe03f */
[----:B------:R-:W-:Y:S02]  /*1730*/  UIADD3.64 UR12, UR4, 0x2, URZ ;  /* 0x00000002040c7897 */ /* 0x000fe4000fffe03f */
[----:B------:R-:W-:Y:S02]  /*1740*/  UIADD3.64 UR6, UR6, 0x100, URZ ;  /* 0x0000010006067897 */ /* 0x000fe4000fffe03f */
[----:B------:R-:W-:-:S05]  /*1750*/  UIADD3.64 UR4, UR4, 0x4, URZ ;  /* 0x0000000404047897 */ /* 0x000fca000fffe03f */
[----:B------:R-:W-:Y:S01]  /*1760*/  HGMMA.64x128x16.F32 R24, gdesc[UR12].tnspB, R24 ;  /* 0x41e000000c1879f0 */ /* 0x000fe20008700818 */
[----:B------:R-:W0:Y:S11]  /*1770*/  S2R R96, SR_TID.X ;  /* 0x0000000000607919 */ /* 0x000e360000002100 */
[----:B------:R-:W-:Y:S01]  /*1780*/  HGMMA.64x128x16.F32 R24, gdesc[UR4].tnspB, R24, gsb0 ;  /* 0x41e00000041879f0 */ /* 0x000fe20008000818 */
[----:B0-----:R-:W-:-:S02]  /*1790*/  IMAD.SHL.U32 R4, R96, 0x20, RZ ;  /* 0x0000002060047824 */ /* 0x001fc400078e00ff */
[C---:B-1----:R-:W-:Y:S02]  /*17a0*/  IMAD.SHL.U32 R6, R96.reuse, 0x100, RZ ;  /* 0x0000010060067824 */ /* 0x042fe400078e00ff */
[----:B------:R-:W-:Y:S01]  /*17b0*/  IMAD.SHL.U32 R5, R96, 0x10, RZ ;  /* 0x0000001060057824 */ /* 0x000fe200078e00ff */
[----:B------:R-:W-:Y:S02]  /*17c0*/  LOP3.LUT R4, R4, 0x60, RZ, 0xc0, !PT ;  /* 0x0000006004047812 */ /* 0x000fe400078ec0ff */
[----:B------:R-:W-:Y:S02]  /*17d0*/  LOP3.LUT R6, R6, 0x1800, RZ, 0xc0, !PT ;  /* 0x0000180006067812 */ /* 0x000fe400078ec0ff */
[--C-:B--2---:R-:W-:Y:S02]  /*17e0*/  SHF.R.S32.HI R7, RZ, 0x5, R96.reuse ;  /* 0x00000005ff077819 */ /* 0x104fe40000011460 */
[----:B------:R-:W-:Y:S02]  /*17f0*/  SHF.R.S32.HI R97, RZ, 0x2, R96 ;  /* 0x00000002ff617819 */ /* 0x000fe40000011460 */
[----:B------:R-:W-:-:S02]  /*1800*/  LOP3.LUT R4, R4, 0x780, R5, 0xf8, !PT ;  /* 0x0000078004047812 */ /* 0x000fc400078ef805 */
[----:B------:R-:W-:Y:S02]  /*1810*/  LOP3.LUT R8, R6, 0x70, R5, 0xf8, !PT ;  /* 0x0000007006087812 */ /* 0x000fe400078ef805 */
[----:B------:R-:W-:Y:S02]  /*1820*/  SGXT R5, R7, 0x1 ;  /* 0x000000010705781a */ /* 0x000fe40000000200 */
[----:B------:R-:W-:Y:S02]  /*1830*/  SHF.L.U32 R6, R96, 0x1, RZ ;  /* 0x0000000160067819 */ /* 0x000fe400000006ff */
[----:B------:R-:W-:Y:S02]  /*1840*/  SGXT R97, R97, 0x1 ;  /* 0x000000016161781a */ /* 0x000fe40000000200 */
[----:B------:R-:W-:Y:S02]  /*1850*/  LOP3.LUT R16, R8, 0x2010, R5, 0x78, !PT ;  /* 0x0000201008107812 */ /* 0x000fe400078e7805 */
[----:B------:R-:W-:-:S02]  /*1860*/  LOP3.LUT R95, R6, 0x80, RZ, 0xc0, !PT ;  /* 0x00000080065f7812 */ /* 0x000fc400078ec0ff */
[----:B------:R-:W-:Y:S02]  /*1870*/  LOP3.LUT R97, R4, 0x2010, R97, 0xf8, !PT ;  /* 0x0000201004617812 */ /* 0x000fe400078ef861 */
[----:B------:R-:W-:Y:S02]  /*1880*/  IADD3 R95, R16, UR8, R95 ;  /* 0x00000008105f7c10 */ /* 0x000fe4000fffe05f */
[----:B------:R-:W-:Y:S01]  /*1890*/  LOP3.LUT R98, R97, 0x10, RZ, 0x3c, !PT ;  /* 0x0000001061627812 */ /* 0x000fe200078e3cff */
[----:B------:R-:W-:Y:S02]  /*18a0*/  WARPGROUP.DEPBAR.LE gsb0, 0x0 ;  /* 0x00008000000079c5 */ /* 0x000fe40000010000 */
[----:B------:R-:W-:Y:S01]  /*18b0*/  IMAD.MOV.U32 R4, RZ, RZ, R24 ;  /* 0x000000ffff047224 */ /* 0x000fe200078e0018 */
[----:B------:R-:W-:Y:S01]  /*18c0*/  MOV R14, R48 ;  /* 0x00000030000e7202 */ /* 0x000fe20000000f00 */
[----:B------:R-:W-:Y:S02]  /*18d0*/  IMAD.MOV.U32 R8, RZ, RZ, R28 ;  /* 0x000000ffff087224 */ /* 0x000fe400078e001c */
[----:B------:R-:W-:Y:S01]  /*18e0*/  IMAD.MOV.U32 R20, RZ, RZ, R25 ;  /* 0x000000ffff147224 */ /* 0x000fe200078e0019 */
[----:B------:R-:W-:Y:S01]  /*18f0*/  MOV R25, R31 ;  /* 0x0000001f00197202 */ /* 0x000fe20000000f00 */
[----:B------:R-:W-:-:S02]  /*1900*/  IMAD.MOV.U32 R24, RZ, RZ, R29 ;  /* 0x000000ffff187224 */ /* 0x000fc400078e001d */
[----:B------:R-:W-:Y:S02]  /*1910*/  IMAD.MOV.U32 R5, RZ, RZ, R26 ;  /* 0x000000ffff057224 */ /* 0x000fe400078e001a */
[----:B------:R-:W-:Y:S02]  /*1920*/  IMAD.MOV.U32 R6, RZ, RZ, R40 ;  /* 0x000000ffff067224 */ /* 0x000fe400078e0028 */
[----:B------:R-:W-:Y:S01]  /*1930*/  IMAD.MOV.U32 R7, RZ, RZ, R42 ;  /* 0x000000ffff077224 */ /* 0x000fe200078e002a */
[----:B------:R-:W-:Y:S01]  /*1940*/  BAR.SYNC.DEFER_BLOCKING 0x0 ;  /* 0x0000000000007b1d */ /* 0x000fe20000010000 */
[----:B------:R-:W-:Y:S02]  /*1950*/  IMAD.MOV.U32 R9, RZ, RZ, R30 ;  /* 0x000000ffff097224 */ /* 0x000fe400078e001e */
[----:B------:R-:W-:Y:S02]  /*1960*/  IMAD.MOV.U32 R10, RZ, RZ, R44 ;  /* 0x000000ffff0a7224 */ /* 0x000fe400078e002c */
[----:B------:R-:W-:-:S02]  /*1970*/  IMAD.MOV.U32 R11, RZ, RZ, R46 ;  /* 0x000000ffff0b7224 */ /* 0x000fc400078e002e */
[----:B------:R-:W-:Y:S02]  /*1980*/  IMAD.MOV.U32 R12, RZ, RZ, R32 ;  /* 0x000000ffff0c7224 */ /* 0x000fe400078e0020 */
[----:B------:R-:W-:Y:S02]  /*1990*/  IMAD.MOV.U32 R13, RZ, RZ, R34 ;  /* 0x000000ffff0d7224 */ /* 0x000fe400078e0022 */
[----:B------:R-:W-:Y:S02]  /*19a0*/  IMAD.MOV.U32 R15, RZ, RZ, R50 ;  /* 0x000000ffff0f7224 */ /* 0x000fe400078e0032 */
        /* <DEDUP_REMOVED lines=16> */
[----:B------:R-:W-:Y:S01]  /*1ab0*/  IMAD.MOV.U32 R35, RZ, RZ, R55 ;  /* 0x000000ffff237224 */ /* 0x000fe200078e0037 */
[----:B------:R-:W-:Y:S04]  /*1ac0*/  STS.128 [R97+UR8], R4 ;  /* 0x0000000461007988 */ /* 0x000fe80008000c08 */
[----:B------:R0:W-:Y:S04]  /*1ad0*/  STS.128 [R97+UR8+0x800], R8 ;  /* 0x0008000861007988 */ /* 0x0001e80008000c08 */
[----:B------:R1:W-:Y:S04]  /*1ae0*/  STS.128 [R97+UR8+0x1000], R12 ;  /* 0x0010000c61007988 */ /* 0x0003e80008000c08 */
[----:B------:R2:W-:Y:S04]  /*1af0*/  STS.128 [R97+UR8+0x1800], R16 ;  /* 0x0018001061007988 */ /* 0x0005e80008000c08 */
[----:B------:R-:W-:Y:S04]  /*1b00*/  STS.128 [R98+UR8], R20 ;  /* 0x0000001462007988 */ /* 0x000fe80008000c08 */
[----:B------:R-:W-:Y:S04]  /*1b10*/  STS.128 [R98+UR8+0x800], R24 ;  /* 0x0008001862007988 */ /* 0x000fe80008000c08 */
[----:B------:R-:W-:Y:S04]  /*1b20*/  STS.128 [R98+UR8+0x1000], R28 ;  /* 0x0010001c62007988 */ /* 0x000fe80008000c08 */
[----:B------:R-:W-:Y:S01]  /*1b30*/  STS.128 [R98+UR8+0x1800], R32 ;  /* 0x0018002062007988 */ /* 0x000fe20008000c08 */
[----:B------:R-:W-:Y:S01]  /*1b40*/  BAR.SYNC.DEFER_BLOCKING 0x0 ;  /* 0x0000000000007b1d */ /* 0x000fe20000010000 */
[----:B0-----:R-:W-:Y:S01]  /*1b50*/  IMAD.MOV.U32 R8, RZ, RZ, R60 ;  /* 0x000000ffff087224 */ /* 0x001fe200078e003c */
[----:B-1----:R-:W-:Y:S01]  /*1b60*/  MOV R15, R82 ;  /* 0x00000052000f7202 */ /* 0x002fe20000000f00 */
[----:B------:R-:W-:-:S03]  /*1b70*/  IMAD.MOV.U32 R9, RZ, RZ, R62 ;  /* 0x000000ffff097224 */ /* 0x000fc600078e003e */
[----:B------:R-:W0:Y:S04]  /*1b80*/  LDS.128 R20, [R95] ;  /* 0x000000005f147984 */ /* 0x000e280000000c00 */
[----:B------:R-:W-:Y:S04]  /*1b90*/  LDS.128 R24, [R95+0x100] ;  /* 0x000100005f187984 */ /* 0x000fe80000000c00 */
[----:B------:R-:W-:Y:S04]  /*1ba0*/  LDS.128 R28, [R95+0x200] ;  /* 0x000200005f1c7984 */ /* 0x000fe80000000c00 */
[----:B------:R-:W-:Y:S04]  /*1bb0*/  LDS.128 R32, [R95+0x300] ;  /* 0x000300005f207984 */ /* 0x000fe80000000c00 */
[----:B------:R-:W-:Y:S04]  /*1bc0*/  LDS.128 R36, [R95+0x400] ;  /* 0x000400005f247984 */ /* 0x000fe80000000c00 */
[----:B------:R-:W-:Y:S04]  /*1bd0*/  LDS.128 R40, [R95+0x500] ;  /* 0x000500005f287984 */ /* 0x000fe80000000c00 */
[----:B------:R-:W-:Y:S04]  /*1be0*/  LDS.128 R44, [R95+0x600] ;  /* 0x000600005f2c7984 */ /* 0x000fe80000000c00 */
[----:B------:R-:W-:Y:S01]  /*1bf0*/  LDS.128 R48, [R95+0x700] ;  /* 0x000700005f307984 */ /* 0x000fe20000000c00 */
[----:B------:R-:W-:-:S02]  /*1c00*/  IMAD.MOV.U32 R10, RZ, RZ, R76 ;  /* 0x000000ffff0a7224 */ /* 0x000fc400078e004c */
[----:B------:R-:W-:Y:S01]  /*1c10*/  IMAD.MOV.U32 R11, RZ, RZ, R78 ;  /* 0x000000ffff0b7224 */ /* 0x000fe200078e004e */
[----:B------:R-:W-:Y:S01]  /*1c20*/  BAR.SYNC.DEFER_BLOCKING 0x0 ;  /* 0x0000000000007b1d */ /* 0x000fe20000010000 */
[----:B------:R-:W-:Y:S02]  /*1c30*/  IMAD.MOV.U32 R12, RZ, RZ, R64 ;  /* 0x000000ffff0c7224 */ /* 0x000fe400078e0040 */
[----:B------:R-:W-:Y:S02]  /*1c40*/  IMAD.MOV.U32 R13, RZ, RZ, R66 ;  /* 0x000000ffff0d7224 */ /* 0x000fe400078e0042 */
[----:B------:R-:W-:Y:S01]  /*1c50*/  IMAD.MOV.U32 R14, RZ, RZ, R80 ;  /* 0x000000ffff0e7224 */ /* 0x000fe200078e0050 */
[----:B------:R-:W-:Y:S01]  /*1c60*/  MOV R4, R56 ;  /* 0x0000003800047202 */ /* 0x000fe20000000f00 */
[----:B------:R-:W-:Y:S01]  /*1c70*/  IMAD.MOV.U32 R5, RZ, RZ, R58 ;  /* 0x000000ffff057224 */ /* 0x000fe200078e003a */
[----:B------:R-:W-:Y:S01]  /*1c80*/  MOV R58, R77 ;  /* 0x0000004d003a7202 */ /* 0x000fe20000000f00 */
[----:B------:R-:W-:-:S02]  /*1c90*/  IMAD.MOV.U32 R6, RZ, RZ, R72 ;  /* 0x000000ffff067224 */ /* 0x000fc400078e0048 */
[----:B------:R-:W-:Y:S02]  /*1ca0*/  IMAD.MOV.U32 R7, RZ, RZ, R74 ;  /* 0x000000ffff077224 */ /* 0x000fe400078e004a */
[----:B--2---:R-:W-:Y:S02]  /*1cb0*/  IMAD.MOV.U32 R16, RZ, RZ, R68 ;  /* 0x000000ffff107224 */ /* 0x004fe400078e0044 */
[----:B------:R-:W-:Y:S02]  /*1cc0*/  IMAD.MOV.U32 R17, RZ, RZ, R70 ;  /* 0x000000ffff117224 */ /* 0x000fe400078e0046 */
[----:B------:R-:W-:Y:S02]  /*1cd0*/  IMAD.MOV.U32 R18, RZ, RZ, R84 ;  /* 0x000000ffff127224 */ /* 0x000fe400078e0054 */
[----:B------:R-:W-:Y:S02]  /*1ce0*/  IMAD.MOV.U32 R19, RZ, RZ, R86 ;  /* 0x000000ffff137224 */ /* 0x000fe400078e0056 */
[----:B------:R-:W-:-:S02]  /*1cf0*/  IMAD.MOV.U32 R52, RZ, RZ, R57 ;  /* 0x000000ffff347224 */ /* 0x000fc400078e0039 */
[----:B------:R-:W-:Y:S01]  /*1d00*/  IMAD.MOV.U32 R53, RZ, RZ, R59 ;  /* 0x000000ffff357224 */ /* 0x000fe200078e003b */
[----:B------:R1:W-:Y:S01]  /*1d10*/  STS.128 [R97+UR8+0x800], R8 ;  /* 0x0008000861007988 */ /* 0x0003e20008000c08 */
[----:B------:R-:W-:Y:S02]  /*1d20*/  IMAD.MOV.U32 R54, RZ, RZ, R73 ;  /* 0x000000ffff367224 */ /* 0x000fe400078e0049 */
[----:B------:R-:W-:Y:S01]  /*1d30*/  IMAD.MOV.U32 R55, RZ, RZ, R75 ;  /* 0x000000ffff377224 */ /* 0x000fe200078e004b */
[----:B------:R2:W-:Y:S01]  /*1d40*/  STS.128 [R97+UR8+0x1000], R12 ;  /* 0x0010000c61007988 */ /* 0x0005e20008000c08 */
[----:B------:R-:W-:Y:S02]  /*1d50*/  IMAD.MOV.U32 R56, RZ, RZ, R61 ;  /* 0x000000ffff387224 */ /* 0x000fe400078e003d */
[----:B------:R-:W-:Y:S02]  /*1d60*/  IMAD.MOV.U32 R57, RZ, RZ, R63 ;  /* 0x000000ffff397224 */ /* 0x000fe400078e003f */
[----:B------:R-:W-:Y:S01]  /*1d70*/  IMAD.MOV.U32 R59, RZ, RZ, R79 ;  /* 0x000000ffff3b7224 */ /* 0x000fe200078e004f */
[----:B------:R3:W-:Y:S01]  /*1d80*/  STS.128 [R97+UR8], R4 ;  /* 0x0000000461007988 */ /* 0x0007e20008000c08 */
[----:B-1----:R-:W-:-:S02]  /*1d90*/  IMAD.MOV.U32 R8, RZ, RZ, R65 ;  /* 0x000000ffff087224 */ /* 0x002fc400078e0041 */
[----:B------:R-:W-:Y:S02]  /*1da0*/  IMAD.MOV.U32 R9, RZ, RZ, R67 ;  /* 0x000000ffff097224 */ /* 0x000fe400078e0043 */
[----:B------:R-:W-:Y:S02]  /*1db0*/  IMAD.MOV.U32 R10, RZ, RZ, R81 ;  /* 0x000000ffff0a7224 */ /* 0x000fe400078e0051 */
[----:B------:R-:W-:Y:S02]  /*1dc0*/  IMAD.MOV.U32 R11, RZ, RZ, R83 ;  /* 0x000000ffff0b7224 */ /* 0x000fe400078e0053 */
[----:B--2---:R-:W-:Y:S02]  /*1dd0*/  IMAD.MOV.U32 R12, RZ, RZ, R69 ;  /* 0x000000ffff0c7224 */ /* 0x004fe400078e0045 */
[----:B------:R-:W-:Y:S01]  /*1de0*/  IMAD.MOV.U32 R13, RZ, RZ, R71 ;  /* 0x000000ffff0d7224 */ /* 0x000fe200078e0047 */
[----:B------:R1:W-:Y:S01]  /*1df0*/  STS.128 [R97+UR8+0x1800], R16 ;  /* 0x0018001061007988 */ /* 0x0003e20008000c08 */
[----:B------:R-:W-:Y:S01]  /*1e00*/  IMAD.MOV.U32 R14, RZ, RZ, R85 ;  /* 0x000000ffff0e7224 */ /* 0x000fe200078e0055 */
[----:B---3--:R-:W2:Y:S01]  /*1e10*/  LDC.64 R4, c[0x0][0x220] ;  /* 0x00008800ff047b82 */ /* 0x008ea20000000a00 */
[----:B------:R-:W-:Y:S01]  /*1e20*/  IMAD.MOV.U32 R15, RZ, RZ, R87 ;  /* 0x000000ffff0f7224 */ /* 0x000fe200078e0057 */
[----:B------:R-:W-:Y:S04]  /*1e30*/  STS.128 [R98+UR8], R52 ;  /* 0x0000003462007988 */ /* 0x000fe80008000c08 */
[----:B------:R-:W-:Y:S04]  /*1e40*/  STS.128 [R98+UR8+0x800], R56 ;  /* 0x0008003862007988 */ /* 0x000fe80008000c08 */
[----:B------:R3:W-:Y:S04]  /*1e50*/  STS.128 [R98+UR8+0x1000], R8 ;  /* 0x0010000862007988 */ /* 0x0007e80008000c08 */
[----:B------:R-:W-:Y:S01]  /*1e60*/  STS.128 [R98+UR8+0x1800], R12 ;  /* 0x0018000c62007988 */ /* 0x000fe20008000c08 */
[----:B------:R-:W-:Y:S01]  /*1e70*/  BAR.SYNC.DEFER_BLOCKING 0x0 ;  /* 0x0000000000007b1d */ /* 0x000fe20000010000 */
[----:B------:R-:W-:-:S04]  /*1e80*/  SHF.R.U32.HI R96, RZ, 0x5, R96 ;  /* 0x00000005ff607819 */ /* 0x000fc80000011660 */
[----:B------:R-:W-:-:S04]  /*1e90*/  SGXT.U32 R6, R96, 0x2 ;  /* 0x000000026006781a */ /* 0x000fc80000000000 */
[C---:B------:R-:W-:Y:S01]  /*1ea0*/  LOP3.LUT R75, R6.reuse, 0x4, RZ, 0xfc, !PT ;  /* 0x00000004064b7812 */ /* 0x040fe200078efcff */
[----:B------:R-:W4:Y:S01]  /*1eb0*/  LDS.128 R12, [R95] ;  /* 0x000000005f0c7984 */ /* 0x000f220000000c00 */
[C---:B-1----:R-:W-:Y:S02]  /*1ec0*/  LOP3.LUT R17, R6.reuse, 0xc, RZ, 0xfc, !PT ;  /* 0x0000000c06117812 */ /* 0x042fe400078efcff */
[C---:B------:R-:W-:Y:S01]  /*1ed0*/  LOP3.LUT R7, R6.reuse, 0x8, RZ, 0xfc, !PT ;  /* 0x0000000806077812 */ /* 0x040fe200078efcff */
[----:B---3--:R-:W-:Y:S01]  /*1ee0*/  IMAD.SHL.U32 R10, R75, 0x80, RZ ;  /* 0x000000804b0a7824 */ /* 0x008fe200078e00ff */
[C---:B------:R-:W-:Y:S02]  /*1ef0*/  LOP3.LUT R19, R6.reuse, 0x10, RZ, 0xfc, !PT ;  /* 0x0000001006137812 */ /* 0x040fe400078efcff */
[----:B------:R-:W-:Y:S02]  /*1f00*/  LOP3.LUT R63, R6, 0x14, RZ, 0xfc, !PT ;  /* 0x00000014063f7812 */ /* 0x000fe400078efcff */
[----:B--2---:R-:W-:-:S02]  /*1f10*/  LEA R60, P0, R94, R4, 0x4 ;  /* 0x000000045e3c7211 */ /* 0x004fc400078020ff */
[C---:B------:R-:W-:Y:S02]  /*1f20*/  LOP3.LUT R73, R6.reuse, 0x18, RZ, 0xfc, !PT ;  /* 0x0000001806497812 */ /* 0x040fe400078efcff */
[C---:B------:R-:W-:Y:S02]  /*1f30*/  LOP3.LUT R59, R6.reuse, 0x1c, RZ, 0xfc, !PT ;  /* 0x0000001c063b7812 */ /* 0x040fe400078efcff */
[C---:B------:R-:W-:Y:S01]  /*1f40*/  LOP3.LUT R55, R6.reuse, 0x20, RZ, 0xfc, !PT ;  /* 0x0000002006377812 */ /* 0x040fe200078efcff */
[----:B------:R-:W-:Y:S01]  /*1f50*/  IMAD.SHL.U32 R18, R17, 0x80, RZ ;  /* 0x0000008011127824 */ /* 0x000fe200078e00ff */
[C---:B------:R-:W-:Y:S02]  /*1f60*/  LOP3.LUT R9, R6.reuse, 0x24, RZ, 0xfc, !PT ;  /* 0x0000002406097812 */ /* 0x040fe400078efcff */
[C---:B------:R-:W-:Y:S02]  /*1f70*/  LOP3.LUT R53, R6.reuse, 0x28, RZ, 0xfc, !PT ;  /* 0x0000002806357812 */ /* 0x040fe400078efcff */
[----:B------:R-:W-:-:S02]  /*1f80*/  LOP3.LUT R11, R6, 0x2c, RZ, 0xfc, !PT ;  /* 0x0000002c060b7812 */ /* 0x000fc400078efcff */
[----:B------:R-:W-:Y:S02]  /*1f90*/  LOP3.LUT R65, R6, 0x30, RZ, 0xfc, !PT ;  /* 0x0000003006417812 */ /* 0x000fe400078efcff */
[-C--:B------:R-:W-:Y:S02]  /*1fa0*/  LEA R74, P3, R75, R4.reuse, 0x9 ;  /* 0x000000044b4a7211 */ /* 0x080fe400078648ff */
[C---:B------:R-:W-:Y:S02]  /*1fb0*/  SHF.L.U32 R16, R7.reuse, 0x7, RZ ;  /* 0x0000000707107819 */ /* 0x040fe400000006ff */
[-C--:B------:R-:W-:Y:S01]  /*1fc0*/  LEA R6, P4, R7, R4.reuse, 0x9 ;  /* 0x0000000407067211 */ /* 0x080fe200078848ff */
[----:B------:R-:W-:Y:S01]  /*1fd0*/  IMAD.SHL.U32 R76, R19, 0x80, RZ ;  /* 0x00000080134c7824 */ /* 0x000fe200078e00ff */
[-C--:B------:R-:W-:Y:S01]  /*1fe0*/  LEA R56, P5, R17, R4.reuse, 0x9 ;  /* 0x0000000411387211 */ /* 0x080fe200078a48ff */
[----:B------:R-:W-:Y:S01]  /*1ff0*/  IMAD.SHL.U32 R78, R63, 0x80, RZ ;  /* 0x000000803f4e7824 */ /* 0x000fe200078e00ff */
[-C--:B------:R-:W-:Y:S01]  /*2000*/  LEA.HI.X R61, R92, R5.reuse, RZ, 0x2, P0 ;  /* 0x000000055c3d7211 */ /* 0x080fe200000f14ff */
[----:B------:R-:W-:Y:S01]  /*2010*/  IMAD.SHL.U32 R70, R73, 0x80, RZ ;  /* 0x0000008049467824 */ /* 0x000fe200078e00ff */
[-C--:B------:R-:W-:Y:S01]  /*2020*/  LEA R8, P6, R19, R4.reuse, 0x9 ;  /* 0x0000000413087211 */ /* 0x080fe200078c48ff */
[----:B------:R-:W-:Y:S01]  /*2030*/  IMAD.SHL.U32 R68, R59, 0x80, RZ ;  /* 0x000000803b447824 */ /* 0x000fe200078e00ff */
[-C--:B------:R-:W-:Y:S01]  /*2040*/  LEA R52, P0, R63, R4.reuse, 0x9 ;  /* 0x000000043f347211 */ /* 0x080fe200078048ff */
[----:B------:R-:W-:Y:S01]  /*2050*/  IMAD.SHL.U32 R66, R55, 0x80, RZ ;  /* 0x0000008037427824 */ /* 0x000fe200078e00ff */
[----:B------:R-:W-:Y:S01]  /*2060*/  LEA.HI.X R75, R10, R5, RZ, 0x2, P3 ;  /* 0x000000050a4b7211 */ /* 0x000fe200018f14ff */
[----:B------:R-:W-:Y:S01]  /*2070*/  IMAD.SHL.U32 R62, R9, 0x80, RZ ;  /* 0x00000080093e7824 */ /* 0x000fe200078e00ff */
[----:B------:R-:W-:-:S02]  /*2080*/  LEA R72, P1, R73, R4, 0x9 ;  /* 0x0000000449487211 */ /* 0x000fc400078248ff */
[-C--:B------:R-:W-:Y:S02]  /*2090*/  LEA R58, P2, R59, R4.reuse, 0x9 ;  /* 0x000000043b3a7211 */ /* 0x080fe400078448ff */
[-C--:B------:R-:W-:Y:S02]  /*20a0*/  LEA R54, P3, R55, R4.reuse, 0x9 ;  /* 0x0000000437367211 */ /* 0x080fe400078648ff */
[-C--:B------:R-:W-:Y:S01]  /*20b0*/  LEA.HI.X R7, R16, R5.reuse, RZ, 0x2, P4 ;  /* 0x0000000510077211 */ /* 0x080fe200020f14ff */
[----:B------:R-:W-:Y:S01]  /*20c0*/  IMAD.SHL.U32 R64, R53, 0x80, RZ ;  /* 0x0000008035407824 */ /* 0x000fe200078e00ff */
[-C--:B------:R-:W-:Y:S02]  /*20d0*/  LEA R16, P4, R9, R4.reuse, 0x9 ;  /* 0x0000000409107211 */ /* 0x080fe400078848ff */
[----:B------:R-:W-:Y:S02]  /*20e0*/  LEA.HI.X R57, R18, R5, RZ, 0x2, P5 ;  /* 0x0000000512397211 */ /* 0x000fe400028f14ff */
[----:B------:R-:W-:-:S02]  /*20f0*/  LEA R18, P5, R53, R4, 0x9 ;  /* 0x0000000435127211 */ /* 0x000fc400078a48ff */
[-C--:B------:R-:W-:Y:S02]  /*2100*/  LEA.HI.X R9, R76, R5.reuse, RZ, 0x2, P6 ;  /* 0x000000054c097211 */ /* 0x080fe400030f14ff */
[-C--:B------:R-:W-:Y:S02]  /*2110*/  LEA.HI.X R53, R78, R5.reuse, RZ, 0x2, P0 ;  /* 0x000000054e357211 */ /* 0x080fe400000f14ff */
[-C--:B------:R-:W-:Y:S02]  /*2120*/  LEA R10, P6, R65, R4.reuse, 0x9 ;  /* 0x00000004410a7211 */ /* 0x080fe400078c48ff */
[----:B------:R-:W-:Y:S01]  /*2130*/  LEA R76, P0, R93, R4, 0x9 ;  /* 0x000000045d4c7211 */ /* 0x000fe200078048ff */
[----:B------:R-:W-:Y:S01]  /*2140*/  IMAD.WIDE.U32 R92, R3, 0x4, R60 ;  /* 0x00000004035c7825 */ /* 0x000fe200078e003c */
[-C--:B------:R-:W-:Y:S02]  /*2150*/  LEA.HI.X R73, R70, R5.reuse, RZ, 0x2, P1 ;  /* 0x0000000546497211 */ /* 0x080fe400008f14ff */
[----:B------:R-:W-:-:S02]  /*2160*/  LEA.HI.X R59, R68, R5, RZ, 0x2, P2 ;  /* 0x00000005443b7211 */ /* 0x000fc400010f14ff */
[-C--:B------:R-:W-:Y:S01]  /*2170*/  LEA.HI.X R55, R66, R5.reuse, RZ, 0x2, P3 ;  /* 0x0000000542377211 */ /* 0x080fe200018f14ff */
[----:B------:R-:W-:Y:S01]  /*2180*/  LDS.128 R68, [R95+0x300] ;  /* 0x000300005f447984 */ /* 0x000fe20000000c00 */
[-C--:B------:R-:W-:Y:S02]  /*2190*/  LEA R78, P1, R91, R4.reuse, 0x9 ;  /* 0x000000045b4e7211 */ /* 0x080fe400078248ff */
[-C--:B------:R-:W-:Y:S02]  /*21a0*/  LEA R82, P2, R89, R4.reuse, 0x9 ;  /* 0x0000000459527211 */ /* 0x080fe400078448ff */
[C---:B------:R-:W-:Y:S01]  /*21b0*/  LEA R80, P3, R11.reuse, R4, 0x9 ;  /* 0x000000040b507211 */ /* 0x040fe200078648ff */
[----:B------:R-:W-:Y:S01]  /*21c0*/  IMAD.SHL.U32 R4, R11, 0x80, RZ ;  /* 0x000000800b047824 */ /* 0x000fe200078e00ff */
[-C--:B------:R-:W-:Y:S02]  /*21d0*/  LEA.HI.X R17, R62, R5.reuse, RZ, 0x2, P4 ;  /* 0x000000053e117211 */ /* 0x080fe400020f14ff */
[----:B------:R-:W1:Y:S01]  /*21e0*/  LDS.128 R60, [R95+0x100] ;  /* 0x000100005f3c7984 */ /* 0x000e620000000c00 */
[----:B------:R-:W-:-:S02]  /*21f0*/  LEA.HI.X R19, R64, R5, RZ, 0x2, P5 ;  /* 0x0000000540137211 */ /* 0x000fc400028f14ff */
[-C--:B------:R-:W-:Y:S01]  /*2200*/  LEA.HI.X R11, R90, R5.reuse, RZ, 0x2, P6 ;  /* 0x000000055a0b7211 */ /* 0x080fe200030f14ff */
[----:B------:R-:W2:Y:S01]  /*2210*/  LDS.128 R64, [R95+0x200] ;  /* 0x000200005f407984 */ /* 0x000ea20000000c00 */
[-C--:B------:R-:W-:Y:S01]  /*2220*/  LEA.HI.X R77, R88, R5.reuse, RZ, 0x2, P0 ;  /* 0x00000005584d7211 */ /* 0x080fe200000f14ff */
[C---:B------:R-:W-:Y:S01]  /*2230*/  IMAD.WIDE.U32 R84, R3.reuse, 0x4, R6 ;  /* 0x0000000403547825 */ /* 0x040fe200078e0006 */
[-C--:B------:R-:W-:Y:S02]  /*2240*/  LEA.HI.X R79, R2, R5.reuse, RZ, 0x2, P1 ;  /* 0x00000005024f7211 */ /* 0x080fe400008f14ff */
[-C--:B------:R-:W-:Y:S01]  /*2250*/  LEA.HI.X R81, R4, R5.reuse, RZ, 0x2, P3 ;  /* 0x0000000504517211 */ /* 0x080fe200018f14ff */
[C---:B------:R-:W-:Y:S01]  /*2260*/  IMAD.WIDE.U32 R86, R3.reuse, 0x4, R8 ;  /* 0x0000000403567825 */ /* 0x040fe200078e0008 */
[----:B------:R-:W-:Y:S02]  /*2270*/  LEA.HI.X R83, R0, R5, RZ, 0x2, P2 ;  /* 0x0000000500537211 */ /* 0x000fe400010f14ff */
[----:B------:R-:W3:Y:S01]  /*2280*/  LDS.128 R4, [R95+0x400] ;  /* 0x000400005f047984 */ /* 0x000ee20000000c00 */
[----:B------:R-:W-:-:S03]  /*2290*/  IMAD.WIDE.U32 R88, R3, 0x4, R10 ;  /* 0x0000000403587825 */ /* 0x000fc600078e000a */
[----:B------:R-:W5:Y:S01]  /*22a0*/  LDS.128 R8, [R95+0x500] ;  /* 0x000500005f087984 */ /* 0x000f620000000c00 */
[----:B------:R-:W-:-:S03]  /*22b0*/  IMAD.WIDE.U32 R74, R3, 0x4, R74 ;  /* 0x00000004034a7825 */ /* 0x000fc600078e004a */
[----:B0-----:R-:W-:Y:S01]  /*22c0*/  STG.E desc[UR16][R92.64], R20 ;  /* 0x000000145c007986 */ /* 0x001fe2000c101910 */
[----:B------:R-:W-:-:S03]  /*22d0*/  IMAD.WIDE.U32 R56, R3, 0x4, R56 ;  /* 0x0000000403387825 */ /* 0x000fc600078e0038 */
[----:B------:R-:W-:Y:S01]  /*22e0*/  STG.E desc[UR16][R92.64+0x80], R22 ;  /* 0x000080165c007986 */ /* 0x000fe2000c101910 */
[----:B------:R-:W-:-:S03]  /*22f0*/  IMAD.WIDE.U32 R52, R3, 0x4, R52 ;  /* 0x0000000403347825 */ /* 0x000fc600078e0034 */
[----:B----4-:R-:W-:Y:S01]  /*2300*/  STG.E desc[UR16][R92.64+0x100], R12 ;  /* 0x0001000c5c007986 */ /* 0x010fe2000c101910 */
[----:B------:R-:W-:-:S03]  /*2310*/  IMAD.WIDE.U32 R72, R3, 0x4, R72 ;  /* 0x0000000403487825 */ /* 0x000fc600078e0048 */
[----:B------:R0:W-:Y:S01]  /*2320*/  STG.E desc[UR16][R92.64+0x180], R14 ;  /* 0x0001800e5c007986 */ /* 0x0001e2000c101910 */
[----:B------:R-:W-:-:S04]  /*2330*/  IMAD.WIDE.U32 R58, R3, 0x4, R58 ;  /* 0x00000004033a7825 */ /* 0x000fc800078e003a */
[----:B------:R-:W-:-:S04]  /*2340*/  IMAD.WIDE.U32 R54, R3, 0x4, R54 ;  /* 0x0000000403367825 */ /* 0x000fc800078e0036 */
[----:B------:R-:W-:-:S04]  /*2350*/  IMAD.WIDE.U32 R16, R3, 0x4, R16 ;  /* 0x0000000403107825 */ /* 0x000fc800078e0010 */
[----:B------:R-:W-:-:S04]  /*2360*/  IMAD.WIDE.U32 R18, R3, 0x4, R18 ;  /* 0x0000000403127825 */ /* 0x000fc800078e0012 */
[----:B------:R-:W-:-:S04]  /*2370*/  IMAD.WIDE.U32 R90, R3, 0x4, R76 ;  /* 0x00000004035a7825 */ /* 0x000fc800078e004c */
[C---:B0-----:R-:W-:Y:S02]  /*2380*/  IMAD.WIDE.U32 R92, R3.reuse, 0x4, R78 ;  /* 0x00000004035c7825 */ /* 0x041fe400078e004e */
[----:B------:R-:W0:Y:S02]  /*2390*/  LDS.128 R76, [R95+0x600] ;  /* 0x000600005f4c7984 */ /* 0x000e240000000c00 */
[----:B------:R-:W-:-:S04]  /*23a0*/  IMAD.WIDE.U32 R96, R3, 0x4, R80 ;  /* 0x0000000403607825 */ /* 0x000fc800078e0050 */
[----:B------:R-:W-:Y:S02]  /*23b0*/  IMAD.WIDE.U32 R2, R3, 0x4, R82 ;  /* 0x0000000403027825 */ /* 0x000fe400078e0052 */
[----:B------:R-:W4:Y:S04]  /*23c0*/  LDS.128 R80, [R95+0x700] ;  /* 0x000700005f507984 */ /* 0x000f280000000c00 */
[----:B------:R-:W-:Y:S04]  /*23d0*/  STG.E desc[UR16][R74.64], R24 ;  /* 0x000000184a007986 */ /* 0x000fe8000c101910 */
[----:B------:R-:W-:Y:S04]  /*23e0*/  STG.E desc[UR16][R74.64+0x80], R26 ;  /* 0x0000801a4a007986 */ /* 0x000fe8000c101910 */
[----:B-1----:R-:W-:Y:S04]  /*23f0*/  STG.E desc[UR16][R74.64+0x100], R60 ;  /* 0x0001003c4a007986 */ /* 0x002fe8000c101910 */
[----:B------:R-:W-:Y:S04]  /*2400*/  STG.E desc[UR16][R74.64+0x180], R62 ;  /* 0x0001803e4a007986 */ /* 0x000fe8000c101910 */
        /* <DEDUP_REMOVED lines=10> */
[----:B--2---:R-:W-:Y:S04]  /*24b0*/  STG.E desc[UR16][R86.64+0x100], R64 ;  /* 0x0001004056007986 */ /* 0x004fe8000c101910 */
        /* <DEDUP_REMOVED lines=15> */
[----:B---3--:R-:W-:Y:S04]  /*25b0*/  STG.E desc[UR16][R54.64+0x100], R4 ;  /* 0x0001000436007986 */ /* 0x008fe8000c101910 */
[----:B------:R-:W-:Y:S04]  /*25c0*/  STG.E desc[UR16][R54.64+0x180], R6 ;  /* 0x0001800636007986 */ /* 0x000fe8000c101910 */
[----:B------:R-:W-:Y:S04]  /*25d0*/  STG.E desc[UR16][R16.64], R40 ;  /* 0x0000002810007986 */ /* 0x000fe8000c101910 */
[----:B------:R-:W-:Y:S04]  /*25e0*/  STG.E desc[UR16][R16.64+0x80], R42 ;  /* 0x0000802a10007986 */ /* 0x000fe8000c101910 */
[----:B-----5:R-:W-:Y:S04]  /*25f0*/  STG.E desc[UR16][R16.64+0x100], R8 ;  /* 0x0001000810007986 */ /* 0x020fe8000c101910 */
        /* <DEDUP_REMOVED lines=11> */
[----:B0-----:R-:W-:Y:S04]  /*26b0*/  STG.E desc[UR16][R88.64+0x100], R76 ;  /* 0x0001004c58007986 */ /* 0x001fe8000c101910 */
[----:B------:R-:W-:Y:S04]  /*26c0*/  STG.E desc[UR16][R88.64+0x180], R78 ;  /* 0x0001804e58007986 */ /* 0x000fe8000c101910 */
[----:B------:R-:W-:Y:S04]  /*26d0*/  STG.E desc[UR16][R90.64], R48 ;  /* 0x000000305a007986 */ /* 0x000fe8000c101910 */
[----:B------:R-:W-:Y:S04]  /*26e0*/  STG.E desc[UR16][R90.64+0x80], R50 ;  /* 0x000080325a007986 */ /* 0x000fe8000c101910 */
[----:B----4-:R-:W-:Y:S04]  /*26f0*/  STG.E desc[UR16][R90.64+0x100], R80 ;  /* 0x000100505a007986 */ /* 0x010fe8000c101910 */
        /* <DEDUP_REMOVED lines=8> */
[----:B------:R-:W-:Y:S01]  /*2780*/  STG.E desc[UR16][R2.64+0x180], R83 ;  /* 0x0001805302007986 */ /* 0x000fe2000c101910 */
[----:B------:R-:W-:Y:S05]  /*2790*/  EXIT ;  /* 0x000000000000794d */ /* 0x000fea0003800000 */
.L_x_0:
[----:B------:R-:W-:-:S00]  /*27a0*/  BRA `(.L_x_0) ;  /* 0xfffffffc00fc7947 */ /* 0x000fc0000383ffff */
[----:B------:R-:W-:-:S00]  /*27b0*/  NOP ;  /* 0x0000000000007918 */ /* 0x000fc00000000000 */
        /* <DEDUP_REMOVED lines=12> */
.L_x_1:


//--------------------- .nv.shared.gluon_mma      --------------------------
	.section	.nv.shared.gluon_mma,"aw",@nobits
	.sectionflags	@""
	.align	16
	.zero		1024


//--------------------- .nv.shared.reserved.0     --------------------------
	.section	.nv.shared.reserved.0,"aw",@nobits
	.weak		__nv_reservedSMEM_offset_0_alias
	.size		__nv_reservedSMEM_offset_0_alias, 0, 0
	.other		__nv_reservedSMEM_offset_0_alias,@"STO_CUDA_RESERVED_SHARED STV_DEFAULT"
__nv_reservedSMEM_offset_0_alias:
	.zero		0


//--------------------- .nv.constant0.gluon_mma   --------------------------
	.section	.nv.constant0.gluon_mma,"a",@progbits
	.sectionflags	@""
	.align	4
.nv.constant0.gluon_mma:
	.zero		568


//--------------------- SYMBOLS --------------------------

	.type		.nv.reservedSmem.offset0,@object
	.size		.nv.reservedSmem.offset0,0x4
